// auto-generated by cutlass_sweep.gemm — config: {"arch": "sm_100", "cluster_m": 1, "cluster_n": 1, "dtype": "tf32", "stages": 4, "tile_k": 32, "tile_m": 128, "tile_n": 64}
#include "cutlass/cutlass.h"
#include "cutlass/gemm/collective/collective_builder.hpp"
#include "cutlass/gemm/device/gemm_universal_adapter.h"
#include "cutlass/gemm/kernel/gemm_universal.hpp"
#include "cutlass/epilogue/collective/collective_builder.hpp"

using ElemA = cutlass::tfloat32_t;
using ElemB = cutlass::tfloat32_t;
using ElemCD = cutlass::tfloat32_t;
using Acc  = float;
using TileShape    = cute::Shape<cute::_128, cute::_64, cute::_32>;
using ClusterShape = cute::Shape<cute::_1, cute::_1, cute::_1>;

using CollectiveEpilogue = typename cutlass::epilogue::collective::CollectiveBuilder<
    cutlass::arch::Sm100, cutlass::arch::OpClassTensorOp,
    TileShape, ClusterShape,
    cutlass::epilogue::collective::EpilogueTileAuto,
    Acc, Acc,
    ElemCD, cutlass::layout::RowMajor, 128 / cutlass::sizeof_bits<ElemCD>::value,
    ElemCD, cutlass::layout::RowMajor, 128 / cutlass::sizeof_bits<ElemCD>::value,
    cutlass::epilogue::collective::EpilogueScheduleAuto
  >::CollectiveOp;

using CollectiveMainloop = typename cutlass::gemm::collective::CollectiveBuilder<
    cutlass::arch::Sm100, cutlass::arch::OpClassTensorOp,
    ElemA, cutlass::layout::RowMajor, 128 / cutlass::sizeof_bits<ElemA>::value,
    ElemB, cutlass::layout::ColumnMajor, 128 / cutlass::sizeof_bits<ElemB>::value,
    Acc,
    TileShape, ClusterShape,
    cutlass::gemm::collective::StageCount<4>,
    cutlass::gemm::collective::KernelScheduleAuto
  >::CollectiveOp;

using GemmKernel = cutlass::gemm::kernel::GemmUniversal<
    cute::Shape<int,int,int,int>,
    CollectiveMainloop,
    CollectiveEpilogue
>;
using Gemm = cutlass::gemm::device::GemmUniversalAdapter<GemmKernel>;

// Force the device kernel symbol into the cubin without needing a host main.
auto* _anchor = &cutlass::device_kernel<GemmKernel>;


// ===== COMPILED SASS (sm_100a) =====

	.target	sm_100a

	.elftype	@"ET_EXEC"


//--------------------- .note.nv.tkinfo           --------------------------
	.section	.note.nv.tkinfo,"",@"SHT_NOTE"
	.sectionflags	@"SHF_NOTE_NV_TKINFO"
	.tkinfo
        /*0018*/ 	.word	0x00000002
        /*0030*/ 	.string	""
        /*0030*/ 	.string	"ptxas"
        /*0030*/ 	.string	"Cuda compilation tools, release 13.0, V13.0.88"
        /*0030*/ 	.string	"Build cuda_13.0.r13.0/compiler.36424714_0"
        /*0030*/ 	.string	"-arch sm_100a -m 64 "



//--------------------- .note.nv.cuinfo           --------------------------
	.section	.note.nv.cuinfo,"",@"SHT_NOTE"
	.sectionflags	@"SHF_NOTE_NV_CUINFO"
        /*0018*/ 	.short	0x0002
        /*001a*/ 	.short	0x0064
        /*001c*/ 	.short	0x0082
	.zero		2


//--------------------- .nv.info                  --------------------------
	.section	.nv.info,"",@"SHT_CUDA_INFO"
	.align	4


	//----- nvinfo : EIATTR_REGCOUNT
	.align		4
        /*0000*/ 	.byte	0x04, 0x2f
        /*0002*/ 	.short	(.L_19 - .L_18)
	.align		4
.L_18:
        /*0004*/ 	.word	index@(_ZN7cutlass13device_kernelINS_4gemm6kernel13GemmUniversalIN4cute5tupleIJiiiiEEENS1_10collective13CollectiveMmaINS1_35MainloopSm100TmaUmmaWarpSpecializedILi4ELi2ELi4ENS5_IJNS4_1CILi1EEESB_SB_EEEEENS5_IJNSA_ILi128EEENSA_ILi64EEENSA_ILi32EEEEEENS_10tfloat32_tENS5_IJlSB_lEEESI_SJ_NS4_8TiledMMAINS4_8MMA_AtomIJNS4_17SM100_MMA_TF32_SSISI_SI_fLi128ELi64ELNS4_4UMMA5MajorE0ELSO_0ELNSN_7ScaleInE0ELSP_0EEEEEENS4_6LayoutISC_NS5_IJNSA_ILi0EEEST_ST_EEEEENS5_IJNS4_10UnderscoreESW_SW_EEEEENS4_13SM90_TMA_LOADENS4_14ComposedLayoutINS4_7SwizzleILi3ELi4ELi3EEENS4_18smem_ptr_flag_bitsILi32EEENSS_INS5_IJNSA_ILi8EEESG_EEENS5_IJSG_SB_EEEEEEEvNS4_8identityESZ_S19_vS1A_EENS_8epilogue10collective18CollectiveEpilogueINS1C_23Sm100TmaWarpSpecializedILi4ELi2ELi16ELb1ELb0EEEJSH_NS5_IJNSS_ISE_SB_EENSS_INSA_ILi16EEESB_EEEEESI_SJ_SI_SJ_NS1C_6fusion15FusionCallbacksIS1G_NS1L_17LinearCombinationISI_fSI_fLNS_15FloatRoundStyleE2EEESH_S1K_JEEENS4_5SM1004TMEM4LOAD26SM100_TMEM_LOAD_32dp32b16xESZ_NS10_INS11_ILi2ELi4ELi3EEES14_NSS_INS5_IJS15_S1I_EEENS5_IJS1I_SB_EEEEEEENS4_39AutoVectorizingCopyWithAssumedAlignmentILi128EEENS4_14SM90_TMA_STOREES1Z_S21_S21_EEEvvEEEEvNT_6ParamsE)
        /*0008*/ 	.word	0x00000060


	//----- nvinfo : EIATTR_FRAME_SIZE
	.align		4
.L_19:
        /*000c*/ 	.byte	0x04, 0x11
        /*000e*/ 	.short	(.L_21 - .L_20)
	.align		4
.L_20:
        /*0010*/ 	.word	index@($__internal_2_$__cuda_sm10x_tcgen05_guardrail_trap_unallocated_columns_being_dealloced)
        /*0014*/ 	.word	0x00000000


	//----- nvinfo : EIATTR_FRAME_SIZE
	.align		4
.L_21:
        /*0018*/ 	.byte	0x04, 0x11
        /*001a*/ 	.short	(.L_23 - .L_22)
	.align		4
.L_22:
        /*001c*/ 	.word	index@($__internal_1_$__cuda_sm10x_tcgen05_guardrail_trap_phase_invalid_during_alloc)
        /*0020*/ 	.word	0x00000000


	//----- nvinfo : EIATTR_FRAME_SIZE
	.align		4
.L_23:
        /*0024*/ 	.byte	0x04, 0x11
        /*0026*/ 	.short	(.L_25 - .L_24)
	.align		4
.L_24:
        /*0028*/ 	.word	index@($__internal_0_$__cuda_sm10x_tcgen05_guardrail_trap_col_being_dealloced_not_returned_by_alloc)
        /*002c*/ 	.word	0x00000000


	//----- nvinfo : EIATTR_FRAME_SIZE
	.align		4
.L_25:
        /*0030*/ 	.byte	0x04, 0x11
        /*0032*/ 	.short	(.L_27 - .L_26)
	.align		4
.L_26:
        /*0034*/ 	.word	index@(_ZN7cutlass13device_kernelINS_4gemm6kernel13GemmUniversalIN4cute5tupleIJiiiiEEENS1_10collective13CollectiveMmaINS1_35MainloopSm100TmaUmmaWarpSpecializedILi4ELi2ELi4ENS5_IJNS4_1CILi1EEESB_SB_EEEEENS5_IJNSA_ILi128EEENSA_ILi64EEENSA_ILi32EEEEEENS_10tfloat32_tENS5_IJlSB_lEEESI_SJ_NS4_8TiledMMAINS4_8MMA_AtomIJNS4_17SM100_MMA_TF32_SSISI_SI_fLi128ELi64ELNS4_4UMMA5MajorE0ELSO_0ELNSN_7ScaleInE0ELSP_0EEEEEENS4_6LayoutISC_NS5_IJNSA_ILi0EEEST_ST_EEEEENS5_IJNS4_10UnderscoreESW_SW_EEEEENS4_13SM90_TMA_LOADENS4_14ComposedLayoutINS4_7SwizzleILi3ELi4ELi3EEENS4_18smem_ptr_flag_bitsILi32EEENSS_INS5_IJNSA_ILi8EEESG_EEENS5_IJSG_SB_EEEEEEEvNS4_8identityESZ_S19_vS1A_EENS_8epilogue10collective18CollectiveEpilogueINS1C_23Sm100TmaWarpSpecializedILi4ELi2ELi16ELb1ELb0EEEJSH_NS5_IJNSS_ISE_SB_EENSS_INSA_ILi16EEESB_EEEEESI_SJ_SI_SJ_NS1C_6fusion15FusionCallbacksIS1G_NS1L_17LinearCombinationISI_fSI_fLNS_15FloatRoundStyleE2EEESH_S1K_JEEENS4_5SM1004TMEM4LOAD26SM100_TMEM_LOAD_32dp32b16xESZ_NS10_INS11_ILi2ELi4ELi3EEES14_NSS_INS5_IJS15_S1I_EEENS5_IJS1I_SB_EEEEEEENS4_39AutoVectorizingCopyWithAssumedAlignmentILi128EEENS4_14SM90_TMA_STOREES1Z_S21_S21_EEEvvEEEEvNT_6ParamsE)
        /*0038*/ 	.word	0x00000000


	//----- nvinfo : EIATTR_MIN_STACK_SIZE
	.align		4
.L_27:
        /*003c*/ 	.byte	0x04, 0x12
        /*003e*/ 	.short	(.L_29 - .L_28)
	.align		4
.L_28:
        /*0040*/ 	.word	index@(_ZN7cutlass13device_kernelINS_4gemm6kernel13GemmUniversalIN4cute5tupleIJiiiiEEENS1_10collective13CollectiveMmaINS1_35MainloopSm100TmaUmmaWarpSpecializedILi4ELi2ELi4ENS5_IJNS4_1CILi1EEESB_SB_EEEEENS5_IJNSA_ILi128EEENSA_ILi64EEENSA_ILi32EEEEEENS_10tfloat32_tENS5_IJlSB_lEEESI_SJ_NS4_8TiledMMAINS4_8MMA_AtomIJNS4_17SM100_MMA_TF32_SSISI_SI_fLi128ELi64ELNS4_4UMMA5MajorE0ELSO_0ELNSN_7ScaleInE0ELSP_0EEEEEENS4_6LayoutISC_NS5_IJNSA_ILi0EEEST_ST_EEEEENS5_IJNS4_10UnderscoreESW_SW_EEEEENS4_13SM90_TMA_LOADENS4_14ComposedLayoutINS4_7SwizzleILi3ELi4ELi3EEENS4_18smem_ptr_flag_bitsILi32EEENSS_INS5_IJNSA_ILi8EEESG_EEENS5_IJSG_SB_EEEEEEEvNS4_8identityESZ_S19_vS1A_EENS_8epilogue10collective18CollectiveEpilogueINS1C_23Sm100TmaWarpSpecializedILi4ELi2ELi16ELb1ELb0EEEJSH_NS5_IJNSS_ISE_SB_EENSS_INSA_ILi16EEESB_EEEEESI_SJ_SI_SJ_NS1C_6fusion15FusionCallbacksIS1G_NS1L_17LinearCombinationISI_fSI_fLNS_15FloatRoundStyleE2EEESH_S1K_JEEENS4_5SM1004TMEM4LOAD26SM100_TMEM_LOAD_32dp32b16xESZ_NS10_INS11_ILi2ELi4ELi3EEES14_NSS_INS5_IJS15_S1I_EEENS5_IJS1I_SB_EEEEEEENS4_39AutoVectorizingCopyWithAssumedAlignmentILi128EEENS4_14SM90_TMA_STOREES1Z_S21_S21_EEEvvEEEEvNT_6ParamsE)
        /*0044*/ 	.word	0x00000000
.L_29:


//--------------------- .nv.compat                --------------------------
	.section	.nv.compat,"",@"SHT_CUDA_COMPAT_INFO"
	.align	4
        /*0000*/ 	.byte	0x02, 0x09, 0x01, 0x00, 0x02, 0x02, 0x02, 0x00, 0x02, 0x05, 0x05, 0x00, 0x03, 0x07, 0x01, 0x01
        /*0010*/ 	.byte	0x02, 0x03, 0x01, 0x00, 0x02, 0x06, 0x01, 0x00, 0x04, 0x0b, 0x08, 0x00, 0x09, 0x00, 0x00, 0x00
        /*0020*/ 	.byte	0x00, 0x00, 0x00, 0x00


//--------------------- .nv.info._ZN7cutlass13device_kernelINS_4gemm6kernel13GemmUniversalIN4cute5tupleIJiiiiEEENS1_10collective13CollectiveMmaINS1_35MainloopSm100TmaUmmaWarpSpecializedILi4ELi2ELi4ENS5_IJNS4_1CILi1EEESB_SB_EEEEENS5_IJNSA_ILi128EEENSA_ILi64EEENSA_ILi32EEEEEENS_10tfloat32_tENS5_IJlSB_lEEESI_SJ_NS4_8TiledMMAINS4_8MMA_AtomIJNS4_17SM100_MMA_TF32_SSISI_SI_fLi128ELi64ELNS4_4UMMA5MajorE0ELSO_0ELNSN_7ScaleInE0ELSP_0EEEEEENS4_6LayoutISC_NS5_IJNSA_ILi0EEEST_ST_EEEEENS5_IJNS4_10UnderscoreESW_SW_EEEEENS4_13SM90_TMA_LOADENS4_14ComposedLayoutINS4_7SwizzleILi3ELi4ELi3EEENS4_18smem_ptr_flag_bitsILi32EEENSS_INS5_IJNSA_ILi8EEESG_EEENS5_IJSG_SB_EEEEEEEvNS4_8identityESZ_S19_vS1A_EENS_8epilogue10collective18CollectiveEpilogueINS1C_23Sm100TmaWarpSpecializedILi4ELi2ELi16ELb1ELb0EEEJSH_NS5_IJNSS_ISE_SB_EENSS_INSA_ILi16EEESB_EEEEESI_SJ_SI_SJ_NS1C_6fusion15FusionCallbacksIS1G_NS1L_17LinearCombinationISI_fSI_fLNS_15FloatRoundStyleE2EEESH_S1K_JEEENS4_5SM1004TMEM4LOAD26SM100_TMEM_LOAD_32dp32b16xESZ_NS10_INS11_ILi2ELi4ELi3EEES14_NSS_INS5_IJS15_S1I_EEENS5_IJS1I_SB_EEEEEEENS4_39AutoVectorizingCopyWithAssumedAlignmentILi128EEENS4_14SM90_TMA_STOREES1Z_S21_S21_EEEvvEEEEvNT_6ParamsE --------------------------
	.section	.nv.info._ZN7cutlass13device_kernelINS_4gemm6kernel13GemmUniversalIN4cute5tupleIJiiiiEEENS1_10collective13CollectiveMmaINS1_35MainloopSm100TmaUmmaWarpSpecializedILi4ELi2ELi4ENS5_IJNS4_1CILi1EEESB_SB_EEEEENS5_IJNSA_ILi128EEENSA_ILi64EEENSA_ILi32EEEEEENS_10tfloat32_tENS5_IJlSB_lEEESI_SJ_NS4_8TiledMMAINS4_8MMA_AtomIJNS4_17SM100_MMA_TF32_SSISI_SI_fLi128ELi64ELNS4_4UMMA5MajorE0ELSO_0ELNSN_7ScaleInE0ELSP_0EEEEEENS4_6LayoutISC_NS5_IJNSA_ILi0EEEST_ST_EEEEENS5_IJNS4_10UnderscoreESW_SW_EEEEENS4_13SM90_TMA_LOADENS4_14ComposedLayoutINS4_7SwizzleILi3ELi4ELi3EEENS4_18smem_ptr_flag_bitsILi32EEENSS_INS5_IJNSA_ILi8EEESG_EEENS5_IJSG_SB_EEEEEEEvNS4_8identityESZ_S19_vS1A_EENS_8epilogue10collective18CollectiveEpilogueINS1C_23Sm100TmaWarpSpecializedILi4ELi2ELi16ELb1ELb0EEEJSH_NS5_IJNSS_ISE_SB_EENSS_INSA_ILi16EEESB_EEEEESI_SJ_SI_SJ_NS1C_6fusion15FusionCallbacksIS1G_NS1L_17LinearCombinationISI_fSI_fLNS_15FloatRoundStyleE2EEESH_S1K_JEEENS4_5SM1004TMEM4LOAD26SM100_TMEM_LOAD_32dp32b16xESZ_NS10_INS11_ILi2ELi4ELi3EEES14_NSS_INS5_IJS15_S1I_EEENS5_IJS1I_SB_EEEEEEENS4_39AutoVectorizingCopyWithAssumedAlignmentILi128EEENS4_14SM90_TMA_STOREES1Z_S21_S21_EEEvvEEEEvNT_6ParamsE,"",@"SHT_CUDA_INFO"
	.sectionflags	@""
	.align	4


	//----- nvinfo : EIATTR_CUDA_API_VERSION
	.align		4
        /*0000*/ 	.byte	0x04, 0x37
        /*0002*/ 	.short	(.L_31 - .L_30)
.L_30:
        /*0004*/ 	.word	0x00000082


	//----- nvinfo : EIATTR_KPARAM_INFO
	.align		4
.L_31:
        /*0008*/ 	.byte	0x04, 0x17
        /*000a*/ 	.short	(.L_33 - .L_32)
.L_32:
        /*000c*/ 	.word	0x00000000
        /*0010*/ 	.short	0x0000
        /*0012*/ 	.short	0x0000
        /*0014*/ 	.byte	0x00, 0xf0, 0x01, 0x20


	//----- nvinfo : EIATTR_AT_ENTRY_FRAGMENTS
	.align		4
.L_33:
        /*0018*/ 	.byte	0x04, 0x4f
        /*001a*/ 	.short	(.L_35 - .L_34)


	//   ....[0]....
.L_34:
        /*001c*/ 	.word	0x00000006


	//----- nvinfo : EIATTR_RESERVED_SMEM_USED
	.align		4
.L_35:
        /*0020*/ 	.byte	0x01, 0x41
	.zero		2


	//----- nvinfo : EIATTR_SPARSE_MMA_MASK
	.align		4
        /*0024*/ 	.byte	0x03, 0x50
        /*0026*/ 	.short	0x0000


	//----- nvinfo : EIATTR_TCGEN05_1CTA_USED
	.align		4
        /*0028*/ 	.byte	0x01, 0x51
	.zero		2


	//----- nvinfo : EIATTR_MAXREG_COUNT
	.align		4
        /*002c*/ 	.byte	0x03, 0x1b
        /*002e*/ 	.short	0x00ff


	//----- nvinfo : EIATTR_NUM_BARRIERS
	.align		4
        /*0030*/ 	.byte	0x02, 0x4c
        /*0032*/ 	.byte	0x07
	.zero		1


	//----- nvinfo : EIATTR_EXTERNS
	.align		4
        /*0034*/ 	.byte	0x04, 0x0f
        /*0036*/ 	.short	(.L_37 - .L_36)


	//   ....[0]....
	.align		4
.L_36:
        /*0038*/ 	.word	index@(__assertfail)


	//----- nvinfo : EIATTR_MERCURY_ISA_VERSION
	.align		4
.L_37:
        /*003c*/ 	.byte	0x03, 0x5f
        /*003e*/ 	.short	0x0101


	//----- nvinfo : EIATTR_INT_WARP_WIDE_INSTR_OFFSETS
	.align		4
        /*0040*/ 	.byte	0x04, 0x31
        /*0042*/ 	.short	(.L_39 - .L_38)


	//   ....[0]....
.L_38:
        /*0044*/ 	.word	0x00001df0


	//   ....[1]....
        /*0048*/ 	.word	0x00003840


	//   ....[2]....
        /*004c*/ 	.word	0x00003860


	//   ....[3]....
        /*0050*/ 	.word	0x00003890


	//   ....[4]....
        /*0054*/ 	.word	0x000041d0


	//   ....[5]....
        /*0058*/ 	.word	0x00004240


	//   ....[6]....
        /*005c*/ 	.word	0x00004320


	//   ....[7]....
        /*0060*/ 	.word	0x000043a0


	//   ....[8]....
        /*0064*/ 	.word	0x000044b0


	//   ....[9]....
        /*0068*/ 	.word	0x00004540


	//   ....[10]....
        /*006c*/ 	.word	0x00004720


	//   ....[11]....
        /*0070*/ 	.word	0x00004880


	//----- nvinfo : EIATTR_COOP_GROUP_MASK_REGIDS
	.align		4
.L_39:
        /*0074*/ 	.byte	0x04, 0x29
        /*0076*/ 	.short	(.L_41 - .L_40)


	//   ....[0]....
.L_40:
        /*0078*/ 	.word	0xffffffff


	//   ....[1]....
        /*007c*/ 	.word	0xffffffff


	//   ....[2]....
        /*0080*/ 	.word	0xffffffff


	//   ....[3]....
        /*0084*/ 	.word	0xffffffff


	//   ....[4]....
        /*0088*/ 	.word	0xffffffff


	//   ....[5]....
        /*008c*/ 	.word	0xffffffff


	//   ....[6]....
        /*0090*/ 	.word	0xffffffff


	//   ....[7]....
        /*0094*/ 	.word	0xffffffff


	//   ....[8]....
        /*0098*/ 	.word	0xffffffff


	//   ....[9]....
        /*009c*/ 	.word	0xffffffff


	//   ....[10]....
        /*00a0*/ 	.word	0xffffffff


	//   ....[11]....
        /*00a4*/ 	.word	0xffffffff


	//   ....[12]....
        /*00a8*/ 	.word	0xffffffff


	//----- nvinfo : EIATTR_COOP_GROUP_INSTR_OFFSETS
	.align		4
.L_41:
        /*00ac*/ 	.byte	0x04, 0x28
        /*00ae*/ 	.short	(.L_43 - .L_42)


	//   ....[0]....
.L_42:
        /*00b0*/ 	.word	0x00000090


	//   ....[1]....
        /*00b4*/ 	.word	0x000004d0


	//   ....[2]....
        /*00b8*/ 	.word	0x00000640


	//   ....[3]....
        /*00bc*/ 	.word	0x000007e0


	//   ....[4]....
        /*00c0*/ 	.word	0x000008e0


	//   ....[5]....
        /*00c4*/ 	.word	0x00000a50


	//   ....[6]....
        /*00c8*/ 	.word	0x00000bf0


	//   ....[7]....
        /*00cc*/ 	.word	0x00001cd0


	//   ....[8]....
        /*00d0*/ 	.word	0x00002ab0


	//   ....[9]....
        /*00d4*/ 	.word	0x00002cc0


	//   ....[10]....
        /*00d8*/ 	.word	0x00002cf0


	//   ....[11]....
        /*00dc*/ 	.word	0x00003720


	//   ....[12]....
        /*00e0*/ 	.word	0x00003950


	//----- nvinfo : EIATTR_VRC_CTA_INIT_COUNT
	.align		4
.L_43:
        /*00e4*/ 	.byte	0x02, 0x4a
        /*00e6*/ 	.byte	0x80
	.zero		1


	//----- nvinfo : EIATTR_SYSCALL_OFFSETS
	.align		4
        /*00e8*/ 	.byte	0x04, 0x46
        /*00ea*/ 	.short	(.L_45 - .L_44)


	//   ....[0]....
.L_44:
        /*00ec*/ 	.word	0x00005300


	//   ....[1]....
        /*00f0*/ 	.word	0x000053f0


	//   ....[2]....
        /*00f4*/ 	.word	0x00005b60


	//   ....[3]....
        /*00f8*/ 	.word	0x000064e0


	//   ....[4]....
        /*00fc*/ 	.word	0x00006e30


	//   ....[5]....
        /*0100*/ 	.word	0x00007780


	//----- nvinfo : EIATTR_MBARRIER_INSTR_OFFSETS
	.align		4
.L_45:
        /*0104*/ 	.byte	0x04, 0x39
        /*0106*/ 	.short	(.L_47 - .L_46)


	//   ....[0]....
.L_46:
        /*0108*/ 	.word	0x000005b0
        /*010c*/ 	.word	0x000000ff
        /*0110*/ 	.word	0x00000000
        /*0114*/ 	.short	0x0100
        /*0116*/ 	.byte	0x05
	.zero		1


	//   ....[1]....
        /*0118*/ 	.word	0x000005c0
        /*011c*/ 	.word	0x000000ff
        /*0120*/ 	.word	0x00000020
        /*0124*/ 	.short	0x0100
        /*0126*/ 	.byte	0x05
	.zero		1


	//   ....[2]....
        /*0128*/ 	.word	0x000005d0
        /*012c*/ 	.word	0x000000ff
        /*0130*/ 	.word	0x00000008
        /*0134*/ 	.short	0x0100
        /*0136*/ 	.byte	0x05
	.zero		1


	//   ....[3]....
        /*0138*/ 	.word	0x000005e0
        /*013c*/ 	.word	0x000000ff
        /*0140*/ 	.word	0x00000028
        /*0144*/ 	.short	0x0100
        /*0146*/ 	.byte	0x05
	.zero		1


	//   ....[4]....
        /*0148*/ 	.word	0x000005f0
        /*014c*/ 	.word	0x000000ff
        /*0150*/ 	.word	0x00000010
        /*0154*/ 	.short	0x0100
        /*0156*/ 	.byte	0x05
	.zero		1


	//   ....[5]....
        /*0158*/ 	.word	0x00000600
        /*015c*/ 	.word	0x000000ff
        /*0160*/ 	.word	0x00000030
        /*0164*/ 	.short	0x0100
        /*0166*/ 	.byte	0x05
	.zero		1


	//   ....[6]....
        /*0168*/ 	.word	0x00000610
        /*016c*/ 	.word	0x000000ff
        /*0170*/ 	.word	0x00000018
        /*0174*/ 	.short	0x0100
        /*0176*/ 	.byte	0x05
	.zero		1


	//   ....[7]....
        /*0178*/ 	.word	0x00000620
        /*017c*/ 	.word	0x000000ff
        /*0180*/ 	.word	0x00000038
        /*0184*/ 	.short	0x0100
        /*0186*/ 	.byte	0x05
	.zero		1


	//   ....[8]....
        /*0188*/ 	.word	0x00000750
        /*018c*/ 	.word	0x000000ff
        /*0190*/ 	.word	0x00000040
        /*0194*/ 	.short	0x0100
        /*0196*/ 	.byte	0x07
	.zero		1


	//   ....[9]....
        /*0198*/ 	.word	0x00000760
        /*019c*/ 	.word	0x000000ff
        /*01a0*/ 	.word	0x00000060
        /*01a4*/ 	.short	0x0100
        /*01a6*/ 	.byte	0x07
	.zero		1


	//   ....[10]....
        /*01a8*/ 	.word	0x00000770
        /*01ac*/ 	.word	0x000000ff
        /*01b0*/ 	.word	0x00000048
        /*01b4*/ 	.short	0x0100
        /*01b6*/ 	.byte	0x07
	.zero		1


	//   ....[11]....
        /*01b8*/ 	.word	0x00000780
        /*01bc*/ 	.word	0x000000ff
        /*01c0*/ 	.word	0x00000068
        /*01c4*/ 	.short	0x0100
        /*01c6*/ 	.byte	0x07
	.zero		1


	//   ....[12]....
        /*01c8*/ 	.word	0x00000790
        /*01cc*/ 	.word	0x000000ff
        /*01d0*/ 	.word	0x00000050
        /*01d4*/ 	.short	0x0100
        /*01d6*/ 	.byte	0x07
	.zero		1


	//   ....[13]....
        /*01d8*/ 	.word	0x000007a0
        /*01dc*/ 	.word	0x000000ff
        /*01e0*/ 	.word	0x00000070
        /*01e4*/ 	.short	0x0100
        /*01e6*/ 	.byte	0x07
	.zero		1


	//   ....[14]....
        /*01e8*/ 	.word	0x000007b0
        /*01ec*/ 	.word	0x000000ff
        /*01f0*/ 	.word	0x00000058
        /*01f4*/ 	.short	0x0100
        /*01f6*/ 	.byte	0x07
	.zero		1


	//   ....[15]....
        /*01f8*/ 	.word	0x000007c0
        /*01fc*/ 	.word	0x000000ff
        /*0200*/ 	.word	0x00000078
        /*0204*/ 	.short	0x0100
        /*0206*/ 	.byte	0x07
	.zero		1


	//   ....[16]....
        /*0208*/ 	.word	0x000008b0
        /*020c*/ 	.word	0x000000ff
        /*0210*/ 	.word	0x00000080
        /*0214*/ 	.short	0x0100
        /*0216*/ 	.byte	0x05
	.zero		1


	//   ....[17]....
        /*0218*/ 	.word	0x000008c0
        /*021c*/ 	.word	0x000000ff
        /*0220*/ 	.word	0x00000088
        /*0224*/ 	.short	0x0100
        /*0226*/ 	.byte	0x05
	.zero		1


	//   ....[18]....
        /*0228*/ 	.word	0x00000a00
        /*022c*/ 	.word	0x000000ff
        /*0230*/ 	.word	0x00000090
        /*0234*/ 	.short	0x0100
        /*0236*/ 	.byte	0x05
	.zero		1


	//   ....[19]....
        /*0238*/ 	.word	0x00000a10
        /*023c*/ 	.word	0x000000ff
        /*0240*/ 	.word	0x000000a0
        /*0244*/ 	.short	0x0100
        /*0246*/ 	.byte	0x05
	.zero		1


	//   ....[20]....
        /*0248*/ 	.word	0x00000a20
        /*024c*/ 	.word	0x000000ff
        /*0250*/ 	.word	0x00000098
        /*0254*/ 	.short	0x0100
        /*0256*/ 	.byte	0x05
	.zero		1


	//   ....[21]....
        /*0258*/ 	.word	0x00000a30
        /*025c*/ 	.word	0x000000ff
        /*0260*/ 	.word	0x000000a8
        /*0264*/ 	.short	0x0100
        /*0266*/ 	.byte	0x05
	.zero		1


	//   ....[22]....
        /*0268*/ 	.word	0x00000b60
        /*026c*/ 	.word	0x000000ff
        /*0270*/ 	.word	0x000000b0
        /*0274*/ 	.short	0x0100
        /*0276*/ 	.byte	0x07
	.zero		1


	//   ....[23]....
        /*0278*/ 	.word	0x00000b70
        /*027c*/ 	.word	0x000000ff
        /*0280*/ 	.word	0x000000d0
        /*0284*/ 	.short	0x0100
        /*0286*/ 	.byte	0x07
	.zero		1


	//   ....[24]....
        /*0288*/ 	.word	0x00000b80
        /*028c*/ 	.word	0x000000ff
        /*0290*/ 	.word	0x000000b8
        /*0294*/ 	.short	0x0100
        /*0296*/ 	.byte	0x07
	.zero		1


	//   ....[25]....
        /*0298*/ 	.word	0x00000b90
        /*029c*/ 	.word	0x000000ff
        /*02a0*/ 	.word	0x000000d8
        /*02a4*/ 	.short	0x0100
        /*02a6*/ 	.byte	0x07
	.zero		1


	//   ....[26]....
        /*02a8*/ 	.word	0x00000ba0
        /*02ac*/ 	.word	0x000000ff
        /*02b0*/ 	.word	0x000000c0
        /*02b4*/ 	.short	0x0100
        /*02b6*/ 	.byte	0x07
	.zero		1


	//   ....[27]....
        /*02b8*/ 	.word	0x00000bb0
        /*02bc*/ 	.word	0x000000ff
        /*02c0*/ 	.word	0x000000e0
        /*02c4*/ 	.short	0x0100
        /*02c6*/ 	.byte	0x07
	.zero		1


	//   ....[28]....
        /*02c8*/ 	.word	0x00000bc0
        /*02cc*/ 	.word	0x000000ff
        /*02d0*/ 	.word	0x000000c8
        /*02d4*/ 	.short	0x0100
        /*02d6*/ 	.byte	0x07
	.zero		1


	//   ....[29]....
        /*02d8*/ 	.word	0x00000bd0
        /*02dc*/ 	.word	0x000000ff
        /*02e0*/ 	.word	0x000000e8
        /*02e4*/ 	.short	0x0100
        /*02e6*/ 	.byte	0x07
	.zero		1


	//   ....[30]....
        /*02e8*/ 	.word	0x00000cc0
        /*02ec*/ 	.word	0x000000ff
        /*02f0*/ 	.word	0x000000f0
        /*02f4*/ 	.short	0x0100
        /*02f6*/ 	.byte	0x05
	.zero		1


	//   ....[31]....
        /*02f8*/ 	.word	0x00000cd0
        /*02fc*/ 	.word	0x000000ff
        /*0300*/ 	.word	0x00000100
        /*0304*/ 	.short	0x0100
        /*0306*/ 	.byte	0x05
	.zero		1


	//   ....[32]....
        /*0308*/ 	.word	0x00000ce0
        /*030c*/ 	.word	0x000000ff
        /*0310*/ 	.word	0x000000f8
        /*0314*/ 	.short	0x0100
        /*0316*/ 	.byte	0x05
	.zero		1


	//   ....[33]....
        /*0318*/ 	.word	0x00000cf0
        /*031c*/ 	.word	0x000000ff
        /*0320*/ 	.word	0x00000108
        /*0324*/ 	.short	0x0100
        /*0326*/ 	.byte	0x05
	.zero		1


	//   ....[34]....
        /*0328*/ 	.word	0x000015d0
        /*032c*/ 	.word	0x00000003
        /*0330*/ 	.word	0x00000100
        /*0334*/ 	.short	0x010a
        /*0336*/ 	.byte	0xff
	.zero		1


	//   ....[35]....
        /*0338*/ 	.word	0x00001600
        /*033c*/ 	.word	0x00000003
        /*0340*/ 	.word	0x000000f0
        /*0344*/ 	.short	0x0101
        /*0346*/ 	.byte	0xff
	.zero		1


	//   ....[36]....
        /*0348*/ 	.word	0x000016d0
        /*034c*/ 	.word	0x000000ff
        /*0350*/ 	.word	0x00000020
        /*0354*/ 	.short	0x010a
        /*0356*/ 	.byte	0x08
	.zero		1


	//   ....[37]....
        /*0358*/ 	.word	0x00001770
        /*035c*/ 	.word	0x000000ff
        /*0360*/ 	.word	0x00000020
        /*0364*/ 	.short	0x010a
        /*0366*/ 	.byte	0x21
	.zero		1


	//   ....[38]....
        /*0368*/ 	.word	0x000018c0
        /*036c*/ 	.word	0x000000ff
        /*0370*/ 	.word	0x00000020
        /*0374*/ 	.short	0x010a
        /*0376*/ 	.byte	0x08
	.zero		1


	//   ....[39]....
        /*0378*/ 	.word	0x000019d0
        /*037c*/ 	.word	0x000000ff
        /*0380*/ 	.word	0x00000088
        /*0384*/ 	.short	0x0101
        /*0386*/ 	.byte	0x04
	.zero		1


	//   ....[40]....
        /*0388*/ 	.word	0x000019f0
        /*038c*/ 	.word	0x000000ff
        /*0390*/ 	.word	0x00000020
        /*0394*/ 	.short	0x010a
        /*0396*/ 	.byte	0x08
	.zero		1


	//   ....[41]....
        /*0398*/ 	.word	0x00001a70
        /*039c*/ 	.word	0x000000ff
        /*03a0*/ 	.word	0x00000020
        /*03a4*/ 	.short	0x010a
        /*03a6*/ 	.byte	0x11
	.zero		1


	//   ....[42]....
        /*03a8*/ 	.word	0x00001bc0
        /*03ac*/ 	.word	0x000000ff
        /*03b0*/ 	.word	0x00000020
        /*03b4*/ 	.short	0x010a
        /*03b6*/ 	.byte	0x08
	.zero		1


	//   ....[43]....
        /*03b8*/ 	.word	0x00001d00
        /*03bc*/ 	.word	0x00000002
        /*03c0*/ 	.word	0x00000090
        /*03c4*/ 	.short	0x010a
        /*03c6*/ 	.byte	0xff
	.zero		1


	//   ....[44]....
        /*03c8*/ 	.word	0x00001dc0
        /*03cc*/ 	.word	0x00000002
        /*03d0*/ 	.word	0x00000000
        /*03d4*/ 	.short	0x0101
        /*03d6*/ 	.byte	0xff
	.zero		1


	//   ....[45]....
        /*03d8*/ 	.word	0x00002320
        /*03dc*/ 	.word	0x000000ff
        /*03e0*/ 	.word	0x00000000
        /*03e4*/ 	.short	0x010a
        /*03e6*/ 	.byte	0x05
	.zero		1


	//   ....[46]....
        /*03e8*/ 	.word	0x000023b0
        /*03ec*/ 	.word	0x000000ff
        /*03f0*/ 	.word	0x00000000
        /*03f4*/ 	.short	0x010a
        /*03f6*/ 	.byte	0x05
	.zero		1


	//   ....[47]....
        /*03f8*/ 	.word	0x00002440
        /*03fc*/ 	.word	0x000000ff
        /*0400*/ 	.word	0x00000000
        /*0404*/ 	.short	0x010a
        /*0406*/ 	.byte	0x05
	.zero		1


	//   ....[48]....
        /*0408*/ 	.word	0x000024e0
        /*040c*/ 	.word	0x00000000
        /*0410*/ 	.word	0x00000000
        /*0414*/ 	.short	0x010a
        /*0416*/ 	.byte	0xff
	.zero		1


	//   ....[49]....
        /*0418*/ 	.word	0x00002600
        /*041c*/ 	.word	0x00000000
        /*0420*/ 	.word	0x000000f0
        /*0424*/ 	.short	0x010a
        /*0426*/ 	.byte	0xff
	.zero		1


	//   ....[50]....
        /*0428*/ 	.word	0x00002660
        /*042c*/ 	.word	0x00000004
        /*0430*/ 	.word	0x00000000
        /*0434*/ 	.short	0x0101
        /*0436*/ 	.byte	0xff
	.zero		1


	//   ....[51]....
        /*0438*/ 	.word	0x00002680
        /*043c*/ 	.word	0x000000ff
        /*0440*/ 	.word	0x000000a0
        /*0444*/ 	.short	0x010a
        /*0446*/ 	.byte	0x05
	.zero		1


	//   ....[52]....
        /*0448*/ 	.word	0x000027a0
        /*044c*/ 	.word	0x00000000
        /*0450*/ 	.word	0x00000090
        /*0454*/ 	.short	0x010a
        /*0456*/ 	.byte	0xff
	.zero		1


	//   ....[53]....
        /*0458*/ 	.word	0x000028b0
        /*045c*/ 	.word	0x00000000
        /*0460*/ 	.word	0x00000000
        /*0464*/ 	.short	0x0101
        /*0466*/ 	.byte	0xff
	.zero		1


	//   ....[54]....
        /*0468*/ 	.word	0x00002940
        /*046c*/ 	.word	0x000000ff
        /*0470*/ 	.word	0x000000a0
        /*0474*/ 	.short	0x0106
        /*0476*/ 	.byte	0x05
	.zero		1


	//   ....[55]....
        /*0478*/ 	.word	0x00002960
        /*047c*/ 	.word	0x000000ff
        /*0480*/ 	.word	0x000000a0
        /*0484*/ 	.short	0x010a
        /*0486*/ 	.byte	0x05
	.zero		1


	//   ....[56]....
        /*0488*/ 	.word	0x000029f0
        /*048c*/ 	.word	0x000000ff
        /*0490*/ 	.word	0x000000a0
        /*0494*/ 	.short	0x0106
        /*0496*/ 	.byte	0x04
	.zero		1


	//   ....[57]....
        /*0498*/ 	.word	0x00002a30
        /*049c*/ 	.word	0x00000000
        /*04a0*/ 	.word	0x000000a0
        /*04a4*/ 	.short	0x010a
        /*04a6*/ 	.byte	0xff
	.zero		1


	//   ....[58]....
        /*04a8*/ 	.word	0x00002f70
        /*04ac*/ 	.word	0x00000000
        /*04b0*/ 	.word	0x00000090
        /*04b4*/ 	.short	0x010a
        /*04b6*/ 	.byte	0xff
	.zero		1


	//   ....[59]....
        /*04b8*/ 	.word	0x00003080
        /*04bc*/ 	.word	0x00000003
        /*04c0*/ 	.word	0x00000000
        /*04c4*/ 	.short	0x0101
        /*04c6*/ 	.byte	0xff
	.zero		1


	//   ....[60]....
        /*04c8*/ 	.word	0x00003090
        /*04cc*/ 	.word	0x000000ff
        /*04d0*/ 	.word	0x00000000
        /*04d4*/ 	.short	0x010a
        /*04d6*/ 	.byte	0x06
	.zero		1


	//   ....[61]....
        /*04d8*/ 	.word	0x000030b0
        /*04dc*/ 	.word	0x000000ff
        /*04e0*/ 	.word	0x000000d0
        /*04e4*/ 	.short	0x010a
        /*04e6*/ 	.byte	0x07
	.zero		1


	//   ....[62]....
        /*04e8*/ 	.word	0x00003180
        /*04ec*/ 	.word	0x000000ff
        /*04f0*/ 	.word	0x00000000
        /*04f4*/ 	.short	0x010a
        /*04f6*/ 	.byte	0x06
	.zero		1


	//   ....[63]....
        /*04f8*/ 	.word	0x000032b0
        /*04fc*/ 	.word	0x000000ff
        /*0500*/ 	.word	0x00000000
        /*0504*/ 	.short	0x010a
        /*0506*/ 	.byte	0x1a
	.zero		1


	//   ....[64]....
        /*0508*/ 	.word	0x00003550
        /*050c*/ 	.word	0x000000ff
        /*0510*/ 	.word	0x00000000
        /*0514*/ 	.short	0x010a
        /*0516*/ 	.byte	0x06
	.zero		1


	//   ....[65]....
        /*0518*/ 	.word	0x000035e0
        /*051c*/ 	.word	0x000000ff
        /*0520*/ 	.word	0x00000000
        /*0524*/ 	.short	0x010a
        /*0526*/ 	.byte	0x06
	.zero		1


	//   ....[66]....
        /*0528*/ 	.word	0x00003670
        /*052c*/ 	.word	0x000000ff
        /*0530*/ 	.word	0x00000000
        /*0534*/ 	.short	0x010a
        /*0536*/ 	.byte	0x06
	.zero		1


	//   ....[67]....
        /*0538*/ 	.word	0x00003700
        /*053c*/ 	.word	0x000000ff
        /*0540*/ 	.word	0x00000000
        /*0544*/ 	.short	0x010a
        /*0546*/ 	.byte	0x07
	.zero		1


	//   ....[68]....
        /*0548*/ 	.word	0x00003b80
        /*054c*/ 	.word	0x00000000
        /*0550*/ 	.word	0x00000090
        /*0554*/ 	.short	0x010a
        /*0556*/ 	.byte	0xff
	.zero		1


	//   ....[69]....
        /*0558*/ 	.word	0x00003c40
        /*055c*/ 	.word	0x00000000
        /*0560*/ 	.word	0x00000000
        /*0564*/ 	.short	0x0101
        /*0566*/ 	.byte	0xff
	.zero		1


	//   ....[70]....
        /*0568*/ 	.word	0x00003f60
        /*056c*/ 	.word	0x000000ff
        /*0570*/ 	.word	0x00000088
        /*0574*/ 	.short	0x010a
        /*0576*/ 	.byte	0x07
	.zero		1


	//   ....[71]....
        /*0578*/ 	.word	0x00004150
        /*057c*/ 	.word	0x000000ff
        /*0580*/ 	.word	0x00000060
        /*0584*/ 	.short	0x010a
        /*0586*/ 	.byte	0x07
	.zero		1


	//   ....[72]....
        /*0588*/ 	.word	0x000042c0
        /*058c*/ 	.word	0x000000ff
        /*0590*/ 	.word	0x00000040
        /*0594*/ 	.short	0x010b
        /*0596*/ 	.byte	0x07
	.zero		1


	//   ....[73]....
        /*0598*/ 	.word	0x000042d0
        /*059c*/ 	.word	0x000000ff
        /*05a0*/ 	.word	0x00000000
        /*05a4*/ 	.short	0x0101
        /*05a6*/ 	.byte	0x08
	.zero		1


	//   ....[74]....
        /*05a8*/ 	.word	0x000042f0
        /*05ac*/ 	.word	0x000000ff
        /*05b0*/ 	.word	0x00000068
        /*05b4*/ 	.short	0x010a
        /*05b6*/ 	.byte	0x07
	.zero		1


	//   ....[75]....
        /*05b8*/ 	.word	0x00004450
        /*05bc*/ 	.word	0x000000ff
        /*05c0*/ 	.word	0x00000048
        /*05c4*/ 	.short	0x010b
        /*05c6*/ 	.byte	0x07
	.zero		1


	//   ....[76]....
        /*05c8*/ 	.word	0x00004460
        /*05cc*/ 	.word	0x000000ff
        /*05d0*/ 	.word	0x00000000
        /*05d4*/ 	.short	0x0101
        /*05d6*/ 	.byte	0x08
	.zero		1


	//   ....[77]....
        /*05d8*/ 	.word	0x00004470
        /*05dc*/ 	.word	0x000000ff
        /*05e0*/ 	.word	0x00000070
        /*05e4*/ 	.short	0x010a
        /*05e6*/ 	.byte	0x07
	.zero		1


	//   ....[78]....
        /*05e8*/ 	.word	0x00004610
        /*05ec*/ 	.word	0x000000ff
        /*05f0*/ 	.word	0x00000050
        /*05f4*/ 	.short	0x010b
        /*05f6*/ 	.byte	0x07
	.zero		1


	//   ....[79]....
        /*05f8*/ 	.word	0x00004680
        /*05fc*/ 	.word	0x000000ff
        /*0600*/ 	.word	0x00000000
        /*0604*/ 	.short	0x0101
        /*0606*/ 	.byte	0x08
	.zero		1


	//   ....[80]....
        /*0608*/ 	.word	0x000046b0
        /*060c*/ 	.word	0x000000ff
        /*0610*/ 	.word	0x00000078
        /*0614*/ 	.short	0x010a
        /*0616*/ 	.byte	0x07
	.zero		1


	//   ....[81]....
        /*0618*/ 	.word	0x000048c0
        /*061c*/ 	.word	0x000000ff
        /*0620*/ 	.word	0x00000058
        /*0624*/ 	.short	0x010b
        /*0626*/ 	.byte	0x07
	.zero		1


	//   ....[82]....
        /*0628*/ 	.word	0x000048e0
        /*062c*/ 	.word	0x000000ff
        /*0630*/ 	.word	0x00000000
        /*0634*/ 	.short	0x0101
        /*0636*/ 	.byte	0x0d
	.zero		1


	//   ....[83]....
        /*0638*/ 	.word	0x00004910
        /*063c*/ 	.word	0x000000ff
        /*0640*/ 	.word	0x00000060
        /*0644*/ 	.short	0x010a
        /*0646*/ 	.byte	0x07
	.zero		1


	//   ....[84]....
        /*0648*/ 	.word	0x00004930
        /*064c*/ 	.word	0x000000ff
        /*0650*/ 	.word	0x00000068
        /*0654*/ 	.short	0x010a
        /*0656*/ 	.byte	0x07
	.zero		1


	//   ....[85]....
        /*0658*/ 	.word	0x00004950
        /*065c*/ 	.word	0x000000ff
        /*0660*/ 	.word	0x00000070
        /*0664*/ 	.short	0x010a
        /*0666*/ 	.byte	0x07
	.zero		1


	//   ....[86]....
        /*0668*/ 	.word	0x00004990
        /*066c*/ 	.word	0x00000000
        /*0670*/ 	.word	0x00000078
        /*0674*/ 	.short	0x010a
        /*0676*/ 	.byte	0xff
	.zero		1


	//   ....[87]....
        /*0678*/ 	.word	0x00004cc0
        /*067c*/ 	.word	0x00000000
        /*0680*/ 	.word	0x00000090
        /*0684*/ 	.short	0x010a
        /*0686*/ 	.byte	0xff
	.zero		1


	//   ....[88]....
        /*0688*/ 	.word	0x00004dd0
        /*068c*/ 	.word	0x00000000
        /*0690*/ 	.word	0x00000000
        /*0694*/ 	.short	0x0101
        /*0696*/ 	.byte	0xff
	.zero		1


	//   ....[89]....
        /*0698*/ 	.word	0x00005820
        /*069c*/ 	.word	0x000000ff
        /*06a0*/ 	.word	0x00000040
        /*06a4*/ 	.short	0x010a
        /*06a6*/ 	.byte	0x30
	.zero		1


	//   ....[90]....
        /*06a8*/ 	.word	0x00005860
        /*06ac*/ 	.word	0x00000058
        /*06b0*/ 	.word	0x000000b0
        /*06b4*/ 	.short	0x010a
        /*06b6*/ 	.byte	0xff
	.zero		1


	//   ....[91]....
        /*06b8*/ 	.word	0x00005950
        /*06bc*/ 	.word	0x000000ff
        /*06c0*/ 	.word	0x00000040
        /*06c4*/ 	.short	0x010a
        /*06c6*/ 	.byte	0x30
	.zero		1


	//   ....[92]....
        /*06c8*/ 	.word	0x00005a40
        /*06cc*/ 	.word	0x00000058
        /*06d0*/ 	.word	0x000000b0
        /*06d4*/ 	.short	0x010a
        /*06d6*/ 	.byte	0xff
	.zero		1


	//   ....[93]....
        /*06d8*/ 	.word	0x00006210
        /*06dc*/ 	.word	0x00000000
        /*06e0*/ 	.word	0x00000000
        /*06e4*/ 	.short	0x0101
        /*06e6*/ 	.byte	0xff
	.zero		1


	//   ....[94]....
        /*06e8*/ 	.word	0x00006220
        /*06ec*/ 	.word	0x00000003
        /*06f0*/ 	.word	0x00000040
        /*06f4*/ 	.short	0x010a
        /*06f6*/ 	.byte	0xff
	.zero		1


	//   ....[95]....
        /*06f8*/ 	.word	0x00006300
        /*06fc*/ 	.word	0x00000003
        /*0700*/ 	.word	0x00000040
        /*0704*/ 	.short	0x010a
        /*0706*/ 	.byte	0xff
	.zero		1


	//   ....[96]....
        /*0708*/ 	.word	0x00006b60
        /*070c*/ 	.word	0x0000005b
        /*0710*/ 	.word	0x00000000
        /*0714*/ 	.short	0x0101
        /*0716*/ 	.byte	0xff
	.zero		1


	//   ....[97]....
        /*0718*/ 	.word	0x00006b80
        /*071c*/ 	.word	0x0000005c
        /*0720*/ 	.word	0x00000040
        /*0724*/ 	.short	0x010a
        /*0726*/ 	.byte	0xff
	.zero		1


	//   ....[98]....
        /*0728*/ 	.word	0x00006c50
        /*072c*/ 	.word	0x0000005c
        /*0730*/ 	.word	0x00000040
        /*0734*/ 	.short	0x010a
        /*0736*/ 	.byte	0xff
	.zero		1


	//   ....[99]....
        /*0738*/ 	.word	0x000074b0
        /*073c*/ 	.word	0x0000005b
        /*0740*/ 	.word	0x00000000
        /*0744*/ 	.short	0x0101
        /*0746*/ 	.byte	0xff
	.zero		1


	//   ....[100]....
        /*0748*/ 	.word	0x000074d0
        /*074c*/ 	.word	0x0000005c
        /*0750*/ 	.word	0x00000040
        /*0754*/ 	.short	0x010a
        /*0756*/ 	.byte	0xff
	.zero		1


	//   ....[101]....
        /*0758*/ 	.word	0x000075a0
        /*075c*/ 	.word	0x0000005c
        /*0760*/ 	.word	0x00000040
        /*0764*/ 	.short	0x010a
        /*0766*/ 	.byte	0xff
	.zero		1


	//   ....[102]....
        /*0768*/ 	.word	0x000078e0
        /*076c*/ 	.word	0x000000ff
        /*0770*/ 	.word	0x00000000
        /*0774*/ 	.short	0x0101
        /*0776*/ 	.byte	0x05
	.zero		1


	//   ....[103]....
        /*0778*/ 	.word	0x00007e60
        /*077c*/ 	.word	0x00000002
        /*0780*/ 	.word	0x00000000
        /*0784*/ 	.short	0x0101
        /*0786*/ 	.byte	0xff
	.zero		1


	//   ....[104]....
        /*0788*/ 	.word	0x000080d0
        /*078c*/ 	.word	0x000000ff
        /*0790*/ 	.word	0x00000000
        /*0794*/ 	.short	0x0101
        /*0796*/ 	.byte	0x04
	.zero		1


	//   ....[105]....
        /*0798*/ 	.word	0x000080f0
        /*079c*/ 	.word	0x00000003
        /*07a0*/ 	.word	0x00000100
        /*07a4*/ 	.short	0x010a
        /*07a6*/ 	.byte	0xff
	.zero		1


	//   ....[106]....
        /*07a8*/ 	.word	0x00008150
        /*07ac*/ 	.word	0x00000002
        /*07b0*/ 	.word	0x00000020
        /*07b4*/ 	.short	0x010a
        /*07b6*/ 	.byte	0xff
	.zero		1


	//   ....[107]....
        /*07b8*/ 	.word	0x000081b0
        /*07bc*/ 	.word	0x00000002
        /*07c0*/ 	.word	0x00000020
        /*07c4*/ 	.short	0x010a
        /*07c6*/ 	.byte	0xff
	.zero		1


	//   ....[108]....
        /*07c8*/ 	.word	0x00008200
        /*07cc*/ 	.word	0x00000002
        /*07d0*/ 	.word	0x00000090
        /*07d4*/ 	.short	0x010a
        /*07d6*/ 	.byte	0xff
	.zero		1


	//   ....[109]....
        /*07d8*/ 	.word	0x00008260
        /*07dc*/ 	.word	0x00000000
        /*07e0*/ 	.word	0x00000000
        /*07e4*/ 	.short	0x010a
        /*07e6*/ 	.byte	0xff
	.zero		1


	//   ....[110]....
        /*07e8*/ 	.word	0x000082c0
        /*07ec*/ 	.word	0x00000000
        /*07f0*/ 	.word	0x00000000
        /*07f4*/ 	.short	0x010a
        /*07f6*/ 	.byte	0xff
	.zero		1


	//   ....[111]....
        /*07f8*/ 	.word	0x00008320
        /*07fc*/ 	.word	0x00000000
        /*0800*/ 	.word	0x00000000
        /*0804*/ 	.short	0x010a
        /*0806*/ 	.byte	0xff
	.zero		1


	//   ....[112]....
        /*0808*/ 	.word	0x00008370
        /*080c*/ 	.word	0x00000000
        /*0810*/ 	.word	0x000000f0
        /*0814*/ 	.short	0x010a
        /*0816*/ 	.byte	0xff
	.zero		1


	//   ....[113]....
        /*0818*/ 	.word	0x000083d0
        /*081c*/ 	.word	0x00000000
        /*0820*/ 	.word	0x000000a0
        /*0824*/ 	.short	0x010a
        /*0826*/ 	.byte	0xff
	.zero		1


	//   ....[114]....
        /*0828*/ 	.word	0x00008420
        /*082c*/ 	.word	0x00000000
        /*0830*/ 	.word	0x00000090
        /*0834*/ 	.short	0x010a
        /*0836*/ 	.byte	0xff
	.zero		1


	//   ....[115]....
        /*0838*/ 	.word	0x00008480
        /*083c*/ 	.word	0x00000000
        /*0840*/ 	.word	0x000000a0
        /*0844*/ 	.short	0x010a
        /*0846*/ 	.byte	0xff
	.zero		1


	//   ....[116]....
        /*0848*/ 	.word	0x000084d0
        /*084c*/ 	.word	0x00000000
        /*0850*/ 	.word	0x00000090
        /*0854*/ 	.short	0x010a
        /*0856*/ 	.byte	0xff
	.zero		1


	//   ....[117]....
        /*0858*/ 	.word	0x00008530
        /*085c*/ 	.word	0x00000003
        /*0860*/ 	.word	0x000000d0
        /*0864*/ 	.short	0x010a
        /*0866*/ 	.byte	0xff
	.zero		1


	//   ....[118]....
        /*0868*/ 	.word	0x00008590
        /*086c*/ 	.word	0x00000000
        /*0870*/ 	.word	0x00000000
        /*0874*/ 	.short	0x010a
        /*0876*/ 	.byte	0xff
	.zero		1


	//   ....[119]....
        /*0878*/ 	.word	0x000085f0
        /*087c*/ 	.word	0x00000000
        /*0880*/ 	.word	0x00000000
        /*0884*/ 	.short	0x010a
        /*0886*/ 	.byte	0xff
	.zero		1


	//   ....[120]....
        /*0888*/ 	.word	0x00008650
        /*088c*/ 	.word	0x00000000
        /*0890*/ 	.word	0x00000000
        /*0894*/ 	.short	0x010a
        /*0896*/ 	.byte	0xff
	.zero		1


	//   ....[121]....
        /*0898*/ 	.word	0x000086b0
        /*089c*/ 	.word	0x00000000
        /*08a0*/ 	.word	0x00000000
        /*08a4*/ 	.short	0x010a
        /*08a6*/ 	.byte	0xff
	.zero		1


	//   ....[122]....
        /*08a8*/ 	.word	0x00008710
        /*08ac*/ 	.word	0x00000000
        /*08b0*/ 	.word	0x00000000
        /*08b4*/ 	.short	0x010a
        /*08b6*/ 	.byte	0xff
	.zero		1


	//   ....[123]....
        /*08b8*/ 	.word	0x00008760
        /*08bc*/ 	.word	0x00000000
        /*08c0*/ 	.word	0x00000090
        /*08c4*/ 	.short	0x010a
        /*08c6*/ 	.byte	0xff
	.zero		1


	//   ....[124]....
        /*08c8*/ 	.word	0x000087c0
        /*08cc*/ 	.word	0x00000000
        /*08d0*/ 	.word	0x00000088
        /*08d4*/ 	.short	0x010a
        /*08d6*/ 	.byte	0xff
	.zero		1


	//   ....[125]....
        /*08d8*/ 	.word	0x00008820
        /*08dc*/ 	.word	0x00000003
        /*08e0*/ 	.word	0x00000060
        /*08e4*/ 	.short	0x010a
        /*08e6*/ 	.byte	0xff
	.zero		1


	//   ....[126]....
        /*08e8*/ 	.word	0x00008880
        /*08ec*/ 	.word	0x00000003
        /*08f0*/ 	.word	0x00000068
        /*08f4*/ 	.short	0x010a
        /*08f6*/ 	.byte	0xff
	.zero		1


	//   ....[127]....
        /*08f8*/ 	.word	0x000088e0
        /*08fc*/ 	.word	0x00000003
        /*0900*/ 	.word	0x00000070
        /*0904*/ 	.short	0x010a
        /*0906*/ 	.byte	0xff
	.zero		1


	//   ....[128]....
        /*0908*/ 	.word	0x00008940
        /*090c*/ 	.word	0x00000003
        /*0910*/ 	.word	0x00000078
        /*0914*/ 	.short	0x010a
        /*0916*/ 	.byte	0xff
	.zero		1


	//   ....[129]....
        /*0918*/ 	.word	0x000089a0
        /*091c*/ 	.word	0x00000000
        /*0920*/ 	.word	0x00000060
        /*0924*/ 	.short	0x010a
        /*0926*/ 	.byte	0xff
	.zero		1


	//   ....[130]....
        /*0928*/ 	.word	0x00008a00
        /*092c*/ 	.word	0x00000000
        /*0930*/ 	.word	0x00000068
        /*0934*/ 	.short	0x010a
        /*0936*/ 	.byte	0xff
	.zero		1


	//   ....[131]....
        /*0938*/ 	.word	0x00008a60
        /*093c*/ 	.word	0x00000000
        /*0940*/ 	.word	0x00000070
        /*0944*/ 	.short	0x010a
        /*0946*/ 	.byte	0xff
	.zero		1


	//   ....[132]....
        /*0948*/ 	.word	0x00008ab0
        /*094c*/ 	.word	0x00000000
        /*0950*/ 	.word	0x00000090
        /*0954*/ 	.short	0x010a
        /*0956*/ 	.byte	0xff
	.zero		1


	//   ....[133]....
        /*0958*/ 	.word	0x00008b10
        /*095c*/ 	.word	0x00000000
        /*0960*/ 	.word	0x00000040
        /*0964*/ 	.short	0x010a
        /*0966*/ 	.byte	0xff
	.zero		1


	//   ....[134]....
        /*0968*/ 	.word	0x00008b60
        /*096c*/ 	.word	0x00000058
        /*0970*/ 	.word	0x000000b0
        /*0974*/ 	.short	0x010a
        /*0976*/ 	.byte	0xff
	.zero		1


	//   ....[135]....
        /*0978*/ 	.word	0x00008bb0
        /*097c*/ 	.word	0x00000003
        /*0980*/ 	.word	0x00000040
        /*0984*/ 	.short	0x010a
        /*0986*/ 	.byte	0xff
	.zero		1


	//   ....[136]....
        /*0988*/ 	.word	0x00008c00
        /*098c*/ 	.word	0x0000005c
        /*0990*/ 	.word	0x00000040
        /*0994*/ 	.short	0x010a
        /*0996*/ 	.byte	0xff
	.zero		1


	//   ....[137]....
        /*0998*/ 	.word	0x00008c50
        /*099c*/ 	.word	0x0000005c
        /*09a0*/ 	.word	0x00000040
        /*09a4*/ 	.short	0x010a
        /*09a6*/ 	.byte	0xff
	.zero		1


	//----- nvinfo : EIATTR_NUM_MBARRIERS
	.align		4
.L_47:
        /*09a8*/ 	.byte	0x03, 0x38
        /*09aa*/ 	.short	0x0022


	//----- nvinfo : EIATTR_EXIT_INSTR_OFFSETS
	.align		4
        /*09ac*/ 	.byte	0x04, 0x1c
        /*09ae*/ 	.short	(.L_49 - .L_48)


	//   ....[0]....
.L_48:
        /*09b0*/ 	.word	0x00002510


	//   ....[1]....
        /*09b4*/ 	.word	0x00002a00


	//   ....[2]....
        /*09b8*/ 	.word	0x00002a60


	//   ....[3]....
        /*09bc*/ 	.word	0x00003960


	//   ....[4]....
        /*09c0*/ 	.word	0x000049c0


	//   ....[5]....
        /*09c4*/ 	.word	0x00004a00


	//   ....[6]....
        /*09c8*/ 	.word	0x00007fc0


	//   ....[7]....
        /*09cc*/ 	.word	0x00008040


	//   ....[8]....
        /*09d0*/ 	.word	0x00008070


	//   ....[9]....
        /*09d4*/ 	.word	0x000080e0


	//----- nvinfo : EIATTR_MAX_THREADS
	.align		4
.L_49:
        /*09d8*/ 	.byte	0x04, 0x05
        /*09da*/ 	.short	(.L_51 - .L_50)
.L_50:
        /*09dc*/ 	.word	0x00000100
        /*09e0*/ 	.word	0x00000001
        /*09e4*/ 	.word	0x00000001


	//----- nvinfo : EIATTR_CRS_STACK_SIZE
	.align		4
.L_51:
        /*09e8*/ 	.byte	0x04, 0x1e
        /*09ea*/ 	.short	(.L_53 - .L_52)
.L_52:
        /*09ec*/ 	.word	0x00000000


	//----- nvinfo : EIATTR_CBANK_PARAM_SIZE
	.align		4
.L_53:
        /*09f0*/ 	.byte	0x03, 0x19
        /*09f2*/ 	.short	0x0800


	//----- nvinfo : EIATTR_PARAM_CBANK
	.align		4
        /*09f4*/ 	.byte	0x04, 0x0a
        /*09f6*/ 	.short	(.L_55 - .L_54)
	.align		4
.L_54:
        /*09f8*/ 	.word	index@(.nv.constant0._ZN7cutlass13device_kernelINS_4gemm6kernel13GemmUniversalIN4cute5tupleIJiiiiEEENS1_10collective13CollectiveMmaINS1_35MainloopSm100TmaUmmaWarpSpecializedILi4ELi2ELi4ENS5_IJNS4_1CILi1EEESB_SB_EEEEENS5_IJNSA_ILi128EEENSA_ILi64EEENSA_ILi32EEEEEENS_10tfloat32_tENS5_IJlSB_lEEESI_SJ_NS4_8TiledMMAINS4_8MMA_AtomIJNS4_17SM100_MMA_TF32_SSISI_SI_fLi128ELi64ELNS4_4UMMA5MajorE0ELSO_0ELNSN_7ScaleInE0ELSP_0EEEEEENS4_6LayoutISC_NS5_IJNSA_ILi0EEEST_ST_EEEEENS5_IJNS4_10UnderscoreESW_SW_EEEEENS4_13SM90_TMA_LOADENS4_14ComposedLayoutINS4_7SwizzleILi3ELi4ELi3EEENS4_18smem_ptr_flag_bitsILi32EEENSS_INS5_IJNSA_ILi8EEESG_EEENS5_IJSG_SB_EEEEEEEvNS4_8identityESZ_S19_vS1A_EENS_8epilogue10collective18CollectiveEpilogueINS1C_23Sm100TmaWarpSpecializedILi4ELi2ELi16ELb1ELb0EEEJSH_NS5_IJNSS_ISE_SB_EENSS_INSA_ILi16EEESB_EEEEESI_SJ_SI_SJ_NS1C_6fusion15FusionCallbacksIS1G_NS1L_17LinearCombinationISI_fSI_fLNS_15FloatRoundStyleE2EEESH_S1K_JEEENS4_5SM1004TMEM4LOAD26SM100_TMEM_LOAD_32dp32b16xESZ_NS10_INS11_ILi2ELi4ELi3EEES14_NSS_INS5_IJS15_S1I_EEENS5_IJS1I_SB_EEEEEEENS4_39AutoVectorizingCopyWithAssumedAlignmentILi128EEENS4_14SM90_TMA_STOREES1Z_S21_S21_EEEvvEEEEvNT_6ParamsE)
        /*09fc*/ 	.short	0x0380
        /*09fe*/ 	.short	0x0800


	//----- nvinfo : EIATTR_SW_WAR
	.align		4
.L_55:
        /*0a00*/ 	.byte	0x04, 0x36
        /*0a02*/ 	.short	(.L_57 - .L_56)
.L_56:
        /*0a04*/ 	.word	0x00000008
.L_57:


//--------------------- .nv.callgraph             --------------------------
	.section	.nv.callgraph,"",@"SHT_CUDA_CALLGRAPH"
	.align	4
	.sectionentsize	8
	.align		4
        /*0000*/ 	.word	0x00000000
	.align		4
        /*0004*/ 	.word	0xffffffff
	.align		4
        /*0008*/ 	.word	index@(_ZN7cutlass13device_kernelINS_4gemm6kernel13GemmUniversalIN4cute5tupleIJiiiiEEENS1_10collective13CollectiveMmaINS1_35MainloopSm100TmaUmmaWarpSpecializedILi4ELi2ELi4ENS5_IJNS4_1CILi1EEESB_SB_EEEEENS5_IJNSA_ILi128EEENSA_ILi64EEENSA_ILi32EEEEEENS_10tfloat32_tENS5_IJlSB_lEEESI_SJ_NS4_8TiledMMAINS4_8MMA_AtomIJNS4_17SM100_MMA_TF32_SSISI_SI_fLi128ELi64ELNS4_4UMMA5MajorE0ELSO_0ELNSN_7ScaleInE0ELSP_0EEEEEENS4_6LayoutISC_NS5_IJNSA_ILi0EEEST_ST_EEEEENS5_IJNS4_10UnderscoreESW_SW_EEEEENS4_13SM90_TMA_LOADENS4_14ComposedLayoutINS4_7SwizzleILi3ELi4ELi3EEENS4_18smem_ptr_flag_bitsILi32EEENSS_INS5_IJNSA_ILi8EEESG_EEENS5_IJSG_SB_EEEEEEEvNS4_8identityESZ_S19_vS1A_EENS_8epilogue10collective18CollectiveEpilogueINS1C_23Sm100TmaWarpSpecializedILi4ELi2ELi16ELb1ELb0EEEJSH_NS5_IJNSS_ISE_SB_EENSS_INSA_ILi16EEESB_EEEEESI_SJ_SI_SJ_NS1C_6fusion15FusionCallbacksIS1G_NS1L_17LinearCombinationISI_fSI_fLNS_15FloatRoundStyleE2EEESH_S1K_JEEENS4_5SM1004TMEM4LOAD26SM100_TMEM_LOAD_32dp32b16xESZ_NS10_INS11_ILi2ELi4ELi3EEES14_NSS_INS5_IJS15_S1I_EEENS5_IJS1I_SB_EEEEEEENS4_39AutoVectorizingCopyWithAssumedAlignmentILi128EEENS4_14SM90_TMA_STOREES1Z_S21_S21_EEEvvEEEEvNT_6ParamsE)
	.align		4
        /*000c*/ 	.word	index@(__assertfail)
	.align		4
        /*0010*/ 	.word	0x00000000
	.align		4
        /*0014*/ 	.word	0xfffffffe
	.align		4
        /*0018*/ 	.word	0x00000000
	.align		4
        /*001c*/ 	.word	0xfffffffd
	.align		4
        /*0020*/ 	.word	0x00000000
	.align		4
        /*0024*/ 	.word	0xfffffffc


//--------------------- .nv.constant4             --------------------------
	.section	.nv.constant4,"a",@progbits
	.align	8
	.align		8
.nv.constant4:
        /*0000*/ 	.dword	__assertfail
	.align		8
        /*0008*/ 	.dword	__unnamed_1
	.align		8
        /*0010*/ 	.dword	__unnamed_2
	.align		8
        /*0018*/ 	.dword	_ZN39_INTERNAL_0c0c85fc_4_k_cu_a52b7023_98394cuda3std3__45__cpo5beginE
	.align		8
        /*0020*/ 	.dword	_ZN39_INTERNAL_0c0c85fc_4_k_cu_a52b7023_98394cuda3std3__45__cpo3endE
	.align		8
        /*0028*/ 	.dword	_ZN39_INTERNAL_0c0c85fc_4_k_cu_a52b7023_98394cuda3std3__45__cpo6cbeginE
	.align		8
        /*0030*/ 	.dword	_ZN39_INTERNAL_0c0c85fc_4_k_cu_a52b7023_98394cuda3std3__45__cpo4cendE
	.align		8
        /*0038*/ 	.dword	_ZN39_INTERNAL_0c0c85fc_4_k_cu_a52b7023_98394cuda3std3__441_GLOBAL__N__0c0c85fc_4_k_cu_a52b7023_98396ignoreE
	.align		8
        /*0040*/ 	.dword	_ZN39_INTERNAL_0c0c85fc_4_k_cu_a52b7023_98394cuda3std3__419piecewise_constructE
	.align		8
        /*0048*/ 	.dword	_ZN39_INTERNAL_0c0c85fc_4_k_cu_a52b7023_98394cuda3std3__48in_placeE
	.align		8
        /*0050*/ 	.dword	_ZN39_INTERNAL_0c0c85fc_4_k_cu_a52b7023_98394cuda3std6ranges3__45__cpo4swapE
	.align		8
        /*0058*/ 	.dword	_ZN39_INTERNAL_0c0c85fc_4_k_cu_a52b7023_98394cuda3std6ranges3__45__cpo9iter_moveE
	.align		8
        /*0060*/ 	.dword	_ZN39_INTERNAL_0c0c85fc_4_k_cu_a52b7023_98394cute7productE
	.align		8
        /*0068*/ 	.dword	_ZN39_INTERNAL_0c0c85fc_4_k_cu_a52b7023_98394cute1_E
	.align		8
        /*0070*/ 	.dword	$str$25
	.align		8
        /*0078*/ 	.dword	$str$26
	.align		8
        /*0080*/ 	.dword	$str$27
	.align		8
        /*0088*/ 	.dword	$str$28


//--------------------- .text._ZN7cutlass13device_kernelINS_4gemm6kernel13GemmUniversalIN4cute5tupleIJiiiiEEENS1_10collective13CollectiveMmaINS1_35MainloopSm100TmaUmmaWarpSpecializedILi4ELi2ELi4ENS5_IJNS4_1CILi1EEESB_SB_EEEEENS5_IJNSA_ILi128EEENSA_ILi64EEENSA_ILi32EEEEEENS_10tfloat32_tENS5_IJlSB_lEEESI_SJ_NS4_8TiledMMAINS4_8MMA_AtomIJNS4_17SM100_MMA_TF32_SSISI_SI_fLi128ELi64ELNS4_4UMMA5MajorE0ELSO_0ELNSN_7ScaleInE0ELSP_0EEEEEENS4_6LayoutISC_NS5_IJNSA_ILi0EEEST_ST_EEEEENS5_IJNS4_10UnderscoreESW_SW_EEEEENS4_13SM90_TMA_LOADENS4_14ComposedLayoutINS4_7SwizzleILi3ELi4ELi3EEENS4_18smem_ptr_flag_bitsILi32EEENSS_INS5_IJNSA_ILi8EEESG_EEENS5_IJSG_SB_EEEEEEEvNS4_8identityESZ_S19_vS1A_EENS_8epilogue10collective18CollectiveEpilogueINS1C_23Sm100TmaWarpSpecializedILi4ELi2ELi16ELb1ELb0EEEJSH_NS5_IJNSS_ISE_SB_EENSS_INSA_ILi16EEESB_EEEEESI_SJ_SI_SJ_NS1C_6fusion15FusionCallbacksIS1G_NS1L_17LinearCombinationISI_fSI_fLNS_15FloatRoundStyleE2EEESH_S1K_JEEENS4_5SM1004TMEM4LOAD26SM100_TMEM_LOAD_32dp32b16xESZ_NS10_INS11_ILi2ELi4ELi3EEES14_NSS_INS5_IJS15_S1I_EEENS5_IJS1I_SB_EEEEEEENS4_39AutoVectorizingCopyWithAssumedAlignmentILi128EEENS4_14SM90_TMA_STOREES1Z_S21_S21_EEEvvEEEEvNT_6ParamsE --------------------------
	.section	.text._ZN7cutlass13device_kernelINS_4gemm6kernel13GemmUniversalIN4cute5tupleIJiiiiEEENS1_10collective13CollectiveMmaINS1_35MainloopSm100TmaUmmaWarpSpecializedILi4ELi2ELi4ENS5_IJNS4_1CILi1EEESB_SB_EEEEENS5_IJNSA_ILi128EEENSA_ILi64EEENSA_ILi32EEEEEENS_10tfloat32_tENS5_IJlSB_lEEESI_SJ_NS4_8TiledMMAINS4_8MMA_AtomIJNS4_17SM100_MMA_TF32_SSISI_SI_fLi128ELi64ELNS4_4UMMA5MajorE0ELSO_0ELNSN_7ScaleInE0ELSP_0EEEEEENS4_6LayoutISC_NS5_IJNSA_ILi0EEEST_ST_EEEEENS5_IJNS4_10UnderscoreESW_SW_EEEEENS4_13SM90_TMA_LOADENS4_14ComposedLayoutINS4_7SwizzleILi3ELi4ELi3EEENS4_18smem_ptr_flag_bitsILi32EEENSS_INS5_IJNSA_ILi8EEESG_EEENS5_IJSG_SB_EEEEEEEvNS4_8identityESZ_S19_vS1A_EENS_8epilogue10collective18CollectiveEpilogueINS1C_23Sm100TmaWarpSpecializedILi4ELi2ELi16ELb1ELb0EEEJSH_NS5_IJNSS_ISE_SB_EENSS_INSA_ILi16EEESB_EEEEESI_SJ_SI_SJ_NS1C_6fusion15FusionCallbacksIS1G_NS1L_17LinearCombinationISI_fSI_fLNS_15FloatRoundStyleE2EEESH_S1K_JEEENS4_5SM1004TMEM4LOAD26SM100_TMEM_LOAD_32dp32b16xESZ_NS10_INS11_ILi2ELi4ELi3EEES14_NSS_INS5_IJS15_S1I_EEENS5_IJS1I_SB_EEEEEEENS4_39AutoVectorizingCopyWithAssumedAlignmentILi128EEENS4_14SM90_TMA_STOREES1Z_S21_S21_EEEvvEEEEvNT_6ParamsE,"ax",@progbits
	.align	128
.text._ZN7cutlass13device_kernelINS_4gemm6kernel13GemmUniversalIN4cute5tupleIJiiiiEEENS1_10collective13CollectiveMmaINS1_35MainloopSm100TmaUmmaWarpSpecializedILi4ELi2ELi4ENS5_IJNS4_1CILi1EEESB_SB_EEEEENS5_IJNSA_ILi128EEENSA_ILi64EEENSA_ILi32EEEEEENS_10tfloat32_tENS5_IJlSB_lEEESI_SJ_NS4_8TiledMMAINS4_8MMA_AtomIJNS4_17SM100_MMA_TF32_SSISI_SI_fLi128ELi64ELNS4_4UMMA5MajorE0ELSO_0ELNSN_7ScaleInE0ELSP_0EEEEEENS4_6LayoutISC_NS5_IJNSA_ILi0EEEST_ST_EEEEENS5_IJNS4_10UnderscoreESW_SW_EEEEENS4_13SM90_TMA_LOADENS4_14ComposedLayoutINS4_7SwizzleILi3ELi4ELi3EEENS4_18smem_ptr_flag_bitsILi32EEENSS_INS5_IJNSA_ILi8EEESG_EEENS5_IJSG_SB_EEEEEEEvNS4_8identityESZ_S19_vS1A_EENS_8epilogue10collective18CollectiveEpilogueINS1C_23Sm100TmaWarpSpecializedILi4ELi2ELi16ELb1ELb0EEEJSH_NS5_IJNSS_ISE_SB_EENSS_INSA_ILi16EEESB_EEEEESI_SJ_SI_SJ_NS1C_6fusion15FusionCallbacksIS1G_NS1L_17LinearCombinationISI_fSI_fLNS_15FloatRoundStyleE2EEESH_S1K_JEEENS4_5SM1004TMEM4LOAD26SM100_TMEM_LOAD_32dp32b16xESZ_NS10_INS11_ILi2ELi4ELi3EEES14_NSS_INS5_IJS15_S1I_EEENS5_IJS1I_SB_EEEEEEENS4_39AutoVectorizingCopyWithAssumedAlignmentILi128EEENS4_14SM90_TMA_STOREES1Z_S21_S21_EEEvvEEEEvNT_6ParamsE:
        .type           _ZN7cutlass13device_kernelINS_4gemm6kernel13GemmUniversalIN4cute5tupleIJiiiiEEENS1_10collective13CollectiveMmaINS1_35MainloopSm100TmaUmmaWarpSpecializedILi4ELi2ELi4ENS5_IJNS4_1CILi1EEESB_SB_EEEEENS5_IJNSA_ILi128EEENSA_ILi64EEENSA_ILi32EEEEEENS_10tfloat32_tENS5_IJlSB_lEEESI_SJ_NS4_8TiledMMAINS4_8MMA_AtomIJNS4_17SM100_MMA_TF32_SSISI_SI_fLi128ELi64ELNS4_4UMMA5MajorE0ELSO_0ELNSN_7ScaleInE0ELSP_0EEEEEENS4_6LayoutISC_NS5_IJNSA_ILi0EEEST_ST_EEEEENS5_IJNS4_10UnderscoreESW_SW_EEEEENS4_13SM90_TMA_LOADENS4_14ComposedLayoutINS4_7SwizzleILi3ELi4ELi3EEENS4_18smem_ptr_flag_bitsILi32EEENSS_INS5_IJNSA_ILi8EEESG_EEENS5_IJSG_SB_EEEEEEEvNS4_8identityESZ_S19_vS1A_EENS_8epilogue10collective18CollectiveEpilogueINS1C_23Sm100TmaWarpSpecializedILi4ELi2ELi16ELb1ELb0EEEJSH_NS5_IJNSS_ISE_SB_EENSS_INSA_ILi16EEESB_EEEEESI_SJ_SI_SJ_NS1C_6fusion15FusionCallbacksIS1G_NS1L_17LinearCombinationISI_fSI_fLNS_15FloatRoundStyleE2EEESH_S1K_JEEENS4_5SM1004TMEM4LOAD26SM100_TMEM_LOAD_32dp32b16xESZ_NS10_INS11_ILi2ELi4ELi3EEES14_NSS_INS5_IJS15_S1I_EEENS5_IJS1I_SB_EEEEEEENS4_39AutoVectorizingCopyWithAssumedAlignmentILi128EEENS4_14SM90_TMA_STOREES1Z_S21_S21_EEEvvEEEEvNT_6ParamsE,@function
        .size           _ZN7cutlass13device_kernelINS_4gemm6kernel13GemmUniversalIN4cute5tupleIJiiiiEEENS1_10collective13CollectiveMmaINS1_35MainloopSm100TmaUmmaWarpSpecializedILi4ELi2ELi4ENS5_IJNS4_1CILi1EEESB_SB_EEEEENS5_IJNSA_ILi128EEENSA_ILi64EEENSA_ILi32EEEEEENS_10tfloat32_tENS5_IJlSB_lEEESI_SJ_NS4_8TiledMMAINS4_8MMA_AtomIJNS4_17SM100_MMA_TF32_SSISI_SI_fLi128ELi64ELNS4_4UMMA5MajorE0ELSO_0ELNSN_7ScaleInE0ELSP_0EEEEEENS4_6LayoutISC_NS5_IJNSA_ILi0EEEST_ST_EEEEENS5_IJNS4_10UnderscoreESW_SW_EEEEENS4_13SM90_TMA_LOADENS4_14ComposedLayoutINS4_7SwizzleILi3ELi4ELi3EEENS4_18smem_ptr_flag_bitsILi32EEENSS_INS5_IJNSA_ILi8EEESG_EEENS5_IJSG_SB_EEEEEEEvNS4_8identityESZ_S19_vS1A_EENS_8epilogue10collective18CollectiveEpilogueINS1C_23Sm100TmaWarpSpecializedILi4ELi2ELi16ELb1ELb0EEEJSH_NS5_IJNSS_ISE_SB_EENSS_INSA_ILi16EEESB_EEEEESI_SJ_SI_SJ_NS1C_6fusion15FusionCallbacksIS1G_NS1L_17LinearCombinationISI_fSI_fLNS_15FloatRoundStyleE2EEESH_S1K_JEEENS4_5SM1004TMEM4LOAD26SM100_TMEM_LOAD_32dp32b16xESZ_NS10_INS11_ILi2ELi4ELi3EEES14_NSS_INS5_IJS15_S1I_EEENS5_IJS1I_SB_EEEEEEENS4_39AutoVectorizingCopyWithAssumedAlignmentILi128EEENS4_14SM90_TMA_STOREES1Z_S21_S21_EEEvvEEEEvNT_6ParamsE,(.L_x_176 - _ZN7cutlass13device_kernelINS_4gemm6kernel13GemmUniversalIN4cute5tupleIJiiiiEEENS1_10collective13CollectiveMmaINS1_35MainloopSm100TmaUmmaWarpSpecializedILi4ELi2ELi4ENS5_IJNS4_1CILi1EEESB_SB_EEEEENS5_IJNSA_ILi128EEENSA_ILi64EEENSA_ILi32EEEEEENS_10tfloat32_tENS5_IJlSB_lEEESI_SJ_NS4_8TiledMMAINS4_8MMA_AtomIJNS4_17SM100_MMA_TF32_SSISI_SI_fLi128ELi64ELNS4_4UMMA5MajorE0ELSO_0ELNSN_7ScaleInE0ELSP_0EEEEEENS4_6LayoutISC_NS5_IJNSA_ILi0EEEST_ST_EEEEENS5_IJNS4_10UnderscoreESW_SW_EEEEENS4_13SM90_TMA_LOADENS4_14ComposedLayoutINS4_7SwizzleILi3ELi4ELi3EEENS4_18smem_ptr_flag_bitsILi32EEENSS_INS5_IJNSA_ILi8EEESG_EEENS5_IJSG_SB_EEEEEEEvNS4_8identityESZ_S19_vS1A_EENS_8epilogue10collective18CollectiveEpilogueINS1C_23Sm100TmaWarpSpecializedILi4ELi2ELi16ELb1ELb0EEEJSH_NS5_IJNSS_ISE_SB_EENSS_INSA_ILi16EEESB_EEEEESI_SJ_SI_SJ_NS1C_6fusion15FusionCallbacksIS1G_NS1L_17LinearCombinationISI_fSI_fLNS_15FloatRoundStyleE2EEESH_S1K_JEEENS4_5SM1004TMEM4LOAD26SM100_TMEM_LOAD_32dp32b16xESZ_NS10_INS11_ILi2ELi4ELi3EEES14_NSS_INS5_IJS15_S1I_EEENS5_IJS1I_SB_EEEEEEENS4_39AutoVectorizingCopyWithAssumedAlignmentILi128EEENS4_14SM90_TMA_STOREES1Z_S21_S21_EEEvvEEEEvNT_6ParamsE)
        .other          _ZN7cutlass13device_kernelINS_4gemm6kernel13GemmUniversalIN4cute5tupleIJiiiiEEENS1_10collective13CollectiveMmaINS1_35MainloopSm100TmaUmmaWarpSpecializedILi4ELi2ELi4ENS5_IJNS4_1CILi1EEESB_SB_EEEEENS5_IJNSA_ILi128EEENSA_ILi64EEENSA_ILi32EEEEEENS_10tfloat32_tENS5_IJlSB_lEEESI_SJ_NS4_8TiledMMAINS4_8MMA_AtomIJNS4_17SM100_MMA_TF32_SSISI_SI_fLi128ELi64ELNS4_4UMMA5MajorE0ELSO_0ELNSN_7ScaleInE0ELSP_0EEEEEENS4_6LayoutISC_NS5_IJNSA_ILi0EEEST_ST_EEEEENS5_IJNS4_10UnderscoreESW_SW_EEEEENS4_13SM90_TMA_LOADENS4_14ComposedLayoutINS4_7SwizzleILi3ELi4ELi3EEENS4_18smem_ptr_flag_bitsILi32EEENSS_INS5_IJNSA_ILi8EEESG_EEENS5_IJSG_SB_EEEEEEEvNS4_8identityESZ_S19_vS1A_EENS_8epilogue10collective18CollectiveEpilogueINS1C_23Sm100TmaWarpSpecializedILi4ELi2ELi16ELb1ELb0EEEJSH_NS5_IJNSS_ISE_SB_EENSS_INSA_ILi16EEESB_EEEEESI_SJ_SI_SJ_NS1C_6fusion15FusionCallbacksIS1G_NS1L_17LinearCombinationISI_fSI_fLNS_15FloatRoundStyleE2EEESH_S1K_JEEENS4_5SM1004TMEM4LOAD26SM100_TMEM_LOAD_32dp32b16xESZ_NS10_INS11_ILi2ELi4ELi3EEES14_NSS_INS5_IJS15_S1I_EEENS5_IJS1I_SB_EEEEEEENS4_39AutoVectorizingCopyWithAssumedAlignmentILi128EEENS4_14SM90_TMA_STOREES1Z_S21_S21_EEEvvEEEEvNT_6ParamsE,@"STO_CUDA_ENTRY STV_DEFAULT"
_ZN7cutlass13device_kernelINS_4gemm6kernel13GemmUniversalIN4cute5tupleIJiiiiEEENS1_10collective13CollectiveMmaINS1_35MainloopSm100TmaUmmaWarpSpecializedILi4ELi2ELi4ENS5_IJNS4_1CILi1EEESB_SB_EEEEENS5_IJNSA_ILi128EEENSA_ILi64EEENSA_ILi32EEEEEENS_10tfloat32_tENS5_IJlSB_lEEESI_SJ_NS4_8TiledMMAINS4_8MMA_AtomIJNS4_17SM100_MMA_TF32_SSISI_SI_fLi128ELi64ELNS4_4UMMA5MajorE0ELSO_0ELNSN_7ScaleInE0ELSP_0EEEEEENS4_6LayoutISC_NS5_IJNSA_ILi0EEEST_ST_EEEEENS5_IJNS4_10UnderscoreESW_SW_EEEEENS4_13SM90_TMA_LOADENS4_14ComposedLayoutINS4_7SwizzleILi3ELi4ELi3EEENS4_18smem_ptr_flag_bitsILi32EEENSS_INS5_IJNSA_ILi8EEESG_EEENS5_IJSG_SB_EEEEEEEvNS4_8identityESZ_S19_vS1A_EENS_8epilogue10collective18CollectiveEpilogueINS1C_23Sm100TmaWarpSpecializedILi4ELi2ELi16ELb1ELb0EEEJSH_NS5_IJNSS_ISE_SB_EENSS_INSA_ILi16EEESB_EEEEESI_SJ_SI_SJ_NS1C_6fusion15FusionCallbacksIS1G_NS1L_17LinearCombinationISI_fSI_fLNS_15FloatRoundStyleE2EEESH_S1K_JEEENS4_5SM1004TMEM4LOAD26SM100_TMEM_LOAD_32dp32b16xESZ_NS10_INS11_ILi2ELi4ELi3EEES14_NSS_INS5_IJS15_S1I_EEENS5_IJS1I_SB_EEEEEEENS4_39AutoVectorizingCopyWithAssumedAlignmentILi128EEENS4_14SM90_TMA_STOREES1Z_S21_S21_EEEvvEEEEvNT_6ParamsE:
[----:B------:R-:W1:Y:S01]  /*0000*/  LDC R1, c[0x0][0x37c] ;  /* 0x0000df00ff017b82 */ /* 0x000e620000000800 */
[----:B------:R-:W2:Y:S01]  /*0010*/  S2R R81, SR_TID.X ;  /* 0x0000000000517919 */ /* 0x000ea20000002100 */
[----:B------:R-:W3:Y:S01]  /*0020*/  LDCU.64 UR4, c[0x0][0x890] ;  /* 0x00011200ff0477ac */ /* 0x000ee20008000a00 */
[----:B------:R-:W-:Y:S02]  /*0030*/  PRMT R67, RZ, 0x7610, R67 ;  /* 0x00007610ff437816 */ /* 0x000fe40000000043 */
[----:B------:R-:W-:Y:S01]  /*0040*/  ELECT P5, URZ, PT ;  /* 0x0000000000ff782f */ /* 0x000fe200038a0000 */
[----:B------:R-:W4:Y:S01]  /*0050*/  LDCU.64 UR46, c[0x0][0x358] ;  /* 0x00006b00ff2e77ac */ /* 0x000f220008000a00 */
[----:B---3--:R-:W-:-:S04]  /*0060*/  UISETP.NE.U32.AND UP0, UPT, UR4, URZ, UPT ;  /* 0x000000ff0400728c */ /* 0x008fc8000bf05070 */
[----:B------:R-:W-:Y:S01]  /*0070*/  UISETP.NE.AND.EX UP0, UPT, UR5, URZ, UPT, UP0 ;  /* 0x000000ff0500728c */ /* 0x000fe2000bf05300 */
[----:B--2---:R-:W-:-:S05]  /*0080*/  SHF.R.U32.HI R72, RZ, 0x5, R81 ;  /* 0x00000005ff487819 */ /* 0x004fca0000011651 */
[----:B------:R-:W2:Y:S02]  /*0090*/  SHFL.IDX PT, R0, R72, RZ, 0x1f ;  /* 0x00001fff48007589 */ /* 0x000ea400000e0000 */
[----:B--2---:R-:W-:Y:S01]  /*00a0*/  R2UR UR8, R0 ;  /* 0x00000000000872ca */ /* 0x004fe200000e0000 */
[----:B-1--4-:R-:W-:-:S14]  /*00b0*/  BRA.U UP0, `(.L_x_0) ;  /* 0x00000001002c7547 */ /* 0x012fdc000b800000 */
[----:B------:R-:W1:Y:S02]  /*00c0*/  LDCU.64 UR6, c[0x0][0x888] ;  /* 0x00011100ff0677ac */ /* 0x000e640008000a00 */
[----:B-1----:R-:W-:-:S04]  /*00d0*/  UISETP.NE.U32.AND UP0, UPT, UR6, URZ, UPT ;  /* 0x000000ff0600728c */ /* 0x002fc8000bf05070 */
[----:B------:R-:W-:-:S09]  /*00e0*/  UISETP.NE.AND.EX UP0, UPT, UR7, URZ, UPT, UP0 ;  /* 0x000000ff0700728c */ /* 0x000fd2000bf05300 */
[----:B------:R-:W-:Y:S05]  /*00f0*/  BRA.U !UP0, `(.L_x_1) ;  /* 0x0000000108107547 */ /* 0x000fea000b800000 */
[----:B------:R-:W1:Y:S02]  /*0100*/  LDC.64 R2, c[0x0][0x888] ;  /* 0x00022200ff027b82 */ /* 0x000e640000000a00 */
[----:B-1----:R1:W5:Y:S01]  /*0110*/  LDG.E R35, desc[UR46][R2.64] ;  /* 0x0000002e02237981 */ /* 0x002362000c1e1900 */
[----:B------:R-:W-:Y:S01]  /*0120*/  HFMA2 R67, -RZ, RZ, 0, 5.9604644775390625e-08 ;  /* 0x00000001ff437431 */ /* 0x000fe200000001ff */
[----:B------:R-:W-:Y:S05]  /*0130*/  BRA `(.L_x_0) ;  /* 0x00000000000c7947 */ /* 0x000fea0003800000 */
.L_x_1:
[----:B------:R-:W1:Y:S01]  /*0140*/  LDCU UR6, c[0x0][0x880] ;  /* 0x00011000ff0677ac */ /* 0x000e620008000800 */
[----:B------:R-:W-:Y:S01]  /*0150*/  HFMA2 R67, -RZ, RZ, 0, 5.9604644775390625e-08 ;  /* 0x00000001ff437431 */ /* 0x000fe200000001ff */
[----:B-1----:R-:W-:-:S07]  /*0160*/  MOV R35, UR6 ;  /* 0x0000000600237c02 */ /* 0x002fce0008000f00 */
.L_x_0:
[----:B------:R-:W2:Y:S02]  /*0170*/  LDCU.64 UR6, c[0x0][0x8b0] ;  /* 0x00011600ff0677ac */ /* 0x000ea40008000a00 */
[----:B--2---:R-:W-:-:S04]  /*0180*/  UISETP.NE.U32.AND UP0, UPT, UR6, URZ, UPT ;  /* 0x000000ff0600728c */ /* 0x004fc8000bf05070 */
[----:B------:R-:W-:-:S09]  /*0190*/  UISETP.NE.AND.EX UP0, UPT, UR7, URZ, UPT, UP0 ;  /* 0x000000ff0700728c */ /* 0x000fd2000bf05300 */
[----:B------:R-:W-:Y:S05]  /*01a0*/  BRA.U UP0, `(.L_x_2) ;  /* 0x0000000100247547 */ /* 0x000fea000b800000 */
[----:B------:R-:W2:Y:S02]  /*01b0*/  LDCU.64 UR6, c[0x0][0x8a8] ;  /* 0x00011500ff0677ac */ /* 0x000ea40008000a00 */
[----:B--2---:R-:W-:-:S04]  /*01c0*/  UISETP.NE.U32.AND UP0, UPT, UR6, URZ, UPT ;  /* 0x000000ff0600728c */ /* 0x004fc8000bf05070 */
[----:B------:R-:W-:-:S09]  /*01d0*/  UISETP.NE.AND.EX UP0, UPT, UR7, URZ, UPT, UP0 ;  /* 0x000000ff0700728c */ /* 0x000fd2000bf05300 */
[----:B------:R-:W-:Y:S05]  /*01e0*/  BRA.U !UP0, `(.L_x_3) ;  /* 0x00000001080c7547 */ /* 0x000fea000b800000 */
[----:B------:R-:W2:Y:S02]  /*01f0*/  LDC.64 R32, c[0x0][0x8a8] ;  /* 0x00022a00ff207b82 */ /* 0x000ea40000000a00 */
[----:B--2---:R2:W5:Y:S01]  /*0200*/  LDG.E R32, desc[UR46][R32.64] ;  /* 0x0000002e20207981 */ /* 0x004562000c1e1900 */
[----:B------:R-:W-:Y:S05]  /*0210*/  BRA `(.L_x_2) ;  /* 0x0000000000087947 */ /* 0x000fea0003800000 */
.L_x_3:
[----:B------:R-:W2:Y:S02]  /*0220*/  LDCU UR6, c[0x0][0x8a0] ;  /* 0x00011400ff0677ac */ /* 0x000ea40008000800 */
[----:B--2---:R-:W-:Y:S02]  /*0230*/  MOV R32, UR6 ;  /* 0x0000000600207c02 */ /* 0x004fe40008000f00 */
.L_x_2:
[----:B------:R-:W-:Y:S01]  /*0240*/  IMAD.U32 R0, RZ, RZ, UR8 ;  /* 0x00000008ff007e24 */ /* 0x000fe2000f8e00ff */
[----:B------:R-:W-:Y:S04]  /*0250*/  BSSY.RECONVERGENT B0, `(.L_x_4) ;  /* 0x000000c000007945 */ /* 0x000fe80003800200 */
[C---:B------:R-:W-:Y:S02]  /*0260*/  ISETP.NE.OR P1, PT, R0.reuse, 0x1, !P5 ;  /* 0x000000010000780c */ /* 0x040fe40006f25670 */
[----:B------:R-:W-:-:S11]  /*0270*/  ISETP.NE.OR P0, PT, R0, 0x3, !P5 ;  /* 0x000000030000780c */ /* 0x000fd60006f05670 */
[----:B------:R-:W-:Y:S05]  /*0280*/  @P1 BRA `(.L_x_5) ;  /* 0x0000000000201947 */ /* 0x000fea0003800000 */
[----:B------:R-:W3:Y:S02]  /*0290*/  LDCU.64 UR6, c[0x0][0x348] ;  /* 0x00006900ff0677ac */ /* 0x000ee40008000a00 */
[----:B---3--:R-:W-:Y:S02]  /*02a0*/  UIADD3 UR10, UP1, UPT, UR6, 0x80, URZ ;  /* 0x00000080060a7890 */ /* 0x008fe4000ff3e0ff */
[----:B------:R-:W-:Y:S02]  /*02b0*/  UIADD3 UR6, UP0, UPT, UR6, 0x180, URZ ;  /* 0x0000018006067890 */ /* 0x000fe4000ff1e0ff */
[----:B------:R-:W-:Y:S02]  /*02c0*/  UIADD3.X UR11, UPT, UPT, URZ, UR7, URZ, UP1, !UPT ;  /* 0x00000007ff0b7290 */ /* 0x000fe40008ffe4ff */
[----:B------:R-:W-:-:S07]  /*02d0*/  UIADD3.X UR7, UPT, UPT, URZ, UR7, URZ, UP0, !UPT ;  /* 0x00000007ff077290 */ /* 0x000fce00087fe4ff */
[----:B------:R3:W-:Y:S02]  /*02e0*/  UTMACCTL.PF [UR10] ;  /* 0x000000000a0079b9 */ /* 0x0007e40008040000 */
[----:B------:R3:W-:Y:S02]  /*02f0*/  UTMACCTL.PF [UR6] ;  /* 0x00000000060079b9 */ /* 0x0007e40008040000 */
[----:B---3--:R-:W-:Y:S01]  /*0300*/  NOP ;  /* 0x0000000000007918 */ /* 0x008fe20000000000 */
.L_x_5:
[----:B------:R-:W-:Y:S05]  /*0310*/  BSYNC.RECONVERGENT B0 ;  /* 0x0000000000007941 */ /* 0x000fea0003800200 */
.L_x_4:
[----:B------:R-:W-:Y:S04]  /*0320*/  BSSY.RECONVERGENT B0, `(.L_x_6) ;  /* 0x000000a000007945 */ /* 0x000fe80003800200 */
        /* <DEDUP_REMOVED lines=9> */
.L_x_7:
[----:B------:R-:W-:Y:S05]  /*03c0*/  BSYNC.RECONVERGENT B0 ;  /* 0x0000000000007941 */ /* 0x000fea0003800200 */
.L_x_6:
[----:B------:R-:W3:Y:S01]  /*03d0*/  LDCU.64 UR6, c[0x0][0x888] ;  /* 0x00011100ff0677ac */ /* 0x000ee20008000a00 */
[----:B------:R-:W-:Y:S02]  /*03e0*/  UISETP.EQ.U32.AND UP1, UPT, UR4, URZ, UPT ;  /* 0x000000ff0400728c */ /* 0x000fe4000bf22070 */
[----:B------:R-:W-:Y:S02]  /*03f0*/  UPLOP3.LUT UP2, UPT, UPT, UPT, UPT, 0x80, 0x8 ;  /* 0x000000000008789c */ /* 0x000fe40003f4f070 */
[----:B---3--:R-:W-:-:S04]  /*0400*/  UISETP.NE.U32.AND UP0, UPT, UR6, URZ, UPT ;  /* 0x000000ff0600728c */ /* 0x008fc8000bf05070 */
[----:B------:R-:W-:-:S04]  /*0410*/  UISETP.NE.AND.EX UP0, UPT, UR7, URZ, UPT, UP0 ;  /* 0x000000ff0700728c */ /* 0x000fc8000bf05300 */
[----:B------:R-:W-:-:S04]  /*0420*/  UISETP.EQ.OR.EX UP3, UPT, UR5, URZ, !UP0, UP1 ;  /* 0x000000ff0500728c */ /* 0x000fc8000c762710 */
[----:B------:R-:W-:-:S05]  /*0430*/  UP2UR UR50, UPR, URZ, 0x8 ;  /* 0x00000008ff327883 */ /* 0x000fca0008000000 */
[----:B------:R-:W-:Y:S07]  /*0440*/  BRA.U !UP3, `(.L_x_8) ;  /* 0x000000010b207547 */ /* 0x000fee000b800000 */
[----:B------:R-:W-:Y:S01]  /*0450*/  UISETP.NE.U32.AND UP2, UPT, UR4, URZ, UPT ;  /* 0x000000ff0400728c */ /* 0x000fe2000bf45070 */
[----:B-----5:R-:W-:Y:S01]  /*0460*/  FSETP.NEU.AND P0, PT, R35, RZ, PT ;  /* 0x000000ff2300720b */ /* 0x020fe20003f0d000 */
[----:B------:R-:W-:Y:S02]  /*0470*/  USEL UR4, URZ, 0xffffffff, UP0 ;  /* 0xffffffffff047887 */ /* 0x000fe40008000000 */
[----:B------:R-:W-:-:S10]  /*0480*/  UISETP.NE.AND.EX UP2, UPT, UR5, URZ, UPT, UP2 ;  /* 0x000000ff0500728c */ /* 0x000fd4000bf45320 */
[----:B------:R-:W-:Y:S01]  /*0490*/  VOTEU.ANY UP1, P0 ;  /* 0x0000000000ff7886 */ /* 0x000fe20000020100 */
[----:B------:R-:W-:-:S04]  /*04a0*/  @!UP2 USEL UR4, URZ, 0xffffffff, UP1 ;  /* 0xffffffffff04a887 */ /* 0x000fc80008800000 */
[----:B------:R-:W-:-:S04]  /*04b0*/  ULOP3.LUT UR4, UR4, 0x1, URZ, 0xc0, !UPT ;  /* 0x0000000104047892 */ /* 0x000fc8000f8ec0ff */
[----:B------:R-:W-:-:S11]  /*04c0*/  UISETP.NE.U32.AND UP2, UPT, UR4, 0x1, UPT ;  /* 0x000000010400788c */ /* 0x000fd6000bf45070 */
.L_x_8:
[----:B-1----:R-:W1:Y:S01]  /*04d0*/  SHFL.IDX PT, R2, R72, RZ, 0x1f ;  /* 0x00001fff48027589 */ /* 0x002e6200000e0000 */
[----:B------:R-:W-:-:S04]  /*04e0*/  UISETP.NE.AND UP1, UPT, UR8, 0x2, UPT ;  /* 0x000000020800788c */ /* 0x000fc8000bf25270 */
[----:B------:R-:W-:Y:S01]  /*04f0*/  USEL UR6, URZ, 0x1, UP1 ;  /* 0x00000001ff067887 */ /* 0x000fe20008800000 */
[----:B-1----:R-:W-:-:S13]  /*0500*/  ISETP.NE.AND P0, PT, R2, RZ, PT ;  /* 0x000000ff0200720c */ /* 0x002fda0003f05270 */
[----:B------:R-:W-:Y:S05]  /*0510*/  @P0 BRA `(.L_x_9) ;  /* 0x0000000000480947 */ /* 0x000fea0003800000 */
[----:B------:R-:W1:Y:S01]  /*0520*/  S2UR UR5, SR_CgaCtaId ;  /* 0x00000000000579c3 */ /* 0x000e620000008800 */
[----:B------:R-:W-:Y:S01]  /*0530*/  UMOV UR7, 0x400 ;  /* 0x0000040000077882 */ /* 0x000fe20000000000 */
[----:B------:R-:W-:Y:S01]  /*0540*/  UMOV UR4, 0x1 ;  /* 0x0000000100047882 */ /* 0x000fe20000000000 */
[----:B------:R-:W-:Y:S01]  /*0550*/  ELECT P0, URZ, PT ;  /* 0x0000000000ff782f */ /* 0x000fe20003800000 */
[----:B------:R-:W-:-:S04]  /*0560*/  UIADD3 UR10, UPT, UPT, -UR4, 0x100000, URZ ;  /* 0x00100000040a7890 */ /* 0x000fc8000fffe1ff */
[----:B------:R-:W-:Y:S02]  /*0570*/  USHF.L.U32 UR11, UR10, 0xb, URZ ;  /* 0x0000000b0a0b7899 */ /* 0x000fe400080006ff */
[----:B------:R-:W-:Y:S02]  /*0580*/  USHF.L.U32 UR10, UR10, 0x1, URZ ;  /* 0x000000010a0a7899 */ /* 0x000fe400080006ff */
[----:B-1----:R-:W-:Y:S01]  /*0590*/  ULEA UR5, UR5, UR7, 0x18 ;  /* 0x0000000705057291 */ /* 0x002fe2000f8ec0ff */
[----:B------:R-:W1:Y:S11]  /*05a0*/  FENCE.VIEW.ASYNC.S ;  /* 0x00000000000073c6 */ /* 0x000e760000000000 */
[----:B-1----:R1:W3:Y:S01]  /*05b0*/  SYNCS.EXCH.64 URZ, [UR5], UR10 ;  /* 0x0000000a05ff75b2 */ /* 0x0022e20008000100 */
[----:B------:R1:W4:Y:S01]  /*05c0*/  SYNCS.EXCH.64 URZ, [UR5+0x20], UR10 ;  /* 0x0000200a05ff75b2 */ /* 0x0003220008000100 */
[----:B------:R1:W1:Y:S01]  /*05d0*/  SYNCS.EXCH.64 URZ, [UR5+0x8], UR10 ;  /* 0x0000080a05ff75b2 */ /* 0x0002620008000100 */
[----:B------:R1:W1:Y:S01]  /*05e0*/  SYNCS.EXCH.64 URZ, [UR5+0x28], UR10 ;  /* 0x0000280a05ff75b2 */ /* 0x0002620008000100 */
[----:B------:R1:W1:Y:S01]  /*05f0*/  SYNCS.EXCH.64 URZ, [UR5+0x10], UR10 ;  /* 0x0000100a05ff75b2 */ /* 0x0002620008000100 */
[----:B------:R1:W1:Y:S01]  /*0600*/  SYNCS.EXCH.64 URZ, [UR5+0x30], UR10 ;  /* 0x0000300a05ff75b2 */ /* 0x0002620008000100 */
[----:B------:R1:W1:Y:S01]  /*0610*/  SYNCS.EXCH.64 URZ, [UR5+0x18], UR10 ;  /* 0x0000180a05ff75b2 */ /* 0x0002620008000100 */
[----:B------:R1:W1:Y:S01]  /*0620*/  SYNCS.EXCH.64 URZ, [UR5+0x38], UR10 ;  /* 0x0000380a05ff75b2 */ /* 0x0002620008000100 */
[----:B------:R-:W-:Y:S01]  /*0630*/  NOP ;  /* 0x0000000000007918 */ /* 0x000fe20000000000 */
.L_x_9:
[----:B------:R-:W2:Y:S01]  /*0640*/  SHFL.IDX PT, R2, R72, RZ, 0x1f ;  /* 0x00001fff48027589 */ /* 0x000ea200000e0000 */
[----:B------:R-:W-:Y:S01]  /*0650*/  NOP ;  /* 0x0000000000007918 */ /* 0x000fe20000000000 */
[----:B--2---:R-:W-:-:S13]  /*0660*/  ISETP.NE.AND P0, PT, R2, 0x1, PT ;  /* 0x000000010200780c */ /* 0x004fda0003f05270 */
[----:B------:R-:W-:Y:S05]  /*0670*/  @P0 BRA `(.L_x_10) ;  /* 0x0000000000580947 */ /* 0x000fea0003800000 */
[----:B------:R-:W2:Y:S01]  /*0680*/  S2UR UR7, SR_CgaCtaId ;  /* 0x00000000000779c3 */ /* 0x000ea20000008800 */
[----:B------:R-:W-:Y:S01]  /*0690*/  UMOV UR9, 0x400 ;  /* 0x0000040000097882 */ /* 0x000fe20000000000 */
[----:B-1----:R-:W-:Y:S01]  /*06a0*/  UMOV UR5, 0x20 ;  /* 0x0000002000057882 */ /* 0x002fe20000000000 */
[----:B------:R-:W-:Y:S01]  /*06b0*/  UMOV UR4, 0x80 ;  /* 0x0000008000047882 */ /* 0x000fe20000000000 */
[----:B------:R-:W-:-:S04]  /*06c0*/  UIADD3 UR10, UPT, UPT, -UR5, 0x100000, URZ ;  /* 0x00100000050a7890 */ /* 0x000fc8000fffe1ff */
[----:B------:R-:W-:Y:S02]  /*06d0*/  USHF.L.U32 UR11, UR10, 0xb, URZ ;  /* 0x0000000b0a0b7899 */ /* 0x000fe400080006ff */
[----:B------:R-:W-:Y:S02]  /*06e0*/  USHF.L.U32 UR10, UR10, 0x1, URZ ;  /* 0x000000010a0a7899 */ /* 0x000fe400080006ff */
[----:B------:R-:W-:-:S04]  /*06f0*/  UIADD3 UR4, UPT, UPT, -UR4, 0x100000, URZ ;  /* 0x0010000004047890 */ /* 0x000fc8000fffe1ff */
[----:B------:R-:W-:Y:S02]  /*0700*/  USHF.L.U32 UR5, UR4, 0xb, URZ ;  /* 0x0000000b04057899 */ /* 0x000fe400080006ff */
[----:B------:R-:W-:Y:S01]  /*0710*/  USHF.L.U32 UR4, UR4, 0x1, URZ ;  /* 0x0000000104047899 */ /* 0x000fe200080006ff */
[----:B------:R-:W-:Y:S01]  /*0720*/  ELECT P0, URZ, PT ;  /* 0x0000000000ff782f */ /* 0x000fe20003800000 */
[----:B--2---:R-:W-:Y:S01]  /*0730*/  ULEA UR7, UR7, UR9, 0x18 ;  /* 0x0000000907077291 */ /* 0x004fe2000f8ec0ff */
[----:B------:R-:W1:Y:S11]  /*0740*/  FENCE.VIEW.ASYNC.S ;  /* 0x00000000000073c6 */ /* 0x000e760000000000 */
[----:B-1----:R2:W1:Y:S01]  /*0750*/  SYNCS.EXCH.64 URZ, [UR7+0x40], UR10 ;  /* 0x0000400a07ff75b2 */ /* 0x0024620008000100 */
[----:B------:R2:W1:Y:S01]  /*0760*/  SYNCS.EXCH.64 URZ, [UR7+0x60], UR4 ;  /* 0x0000600407ff75b2 */ /* 0x0004620008000100 */
[----:B------:R2:W1:Y:S01]  /*0770*/  SYNCS.EXCH.64 URZ, [UR7+0x48], UR10 ;  /* 0x0000480a07ff75b2 */ /* 0x0004620008000100 */
[----:B------:R2:W1:Y:S01]  /*0780*/  SYNCS.EXCH.64 URZ, [UR7+0x68], UR4 ;  /* 0x0000680407ff75b2 */ /* 0x0004620008000100 */
[----:B------:R2:W1:Y:S01]  /*0790*/  SYNCS.EXCH.64 URZ, [UR7+0x50], UR10 ;  /* 0x0000500a07ff75b2 */ /* 0x0004620008000100 */
[----:B------:R2:W1:Y:S01]  /*07a0*/  SYNCS.EXCH.64 URZ, [UR7+0x70], UR4 ;  /* 0x0000700407ff75b2 */ /* 0x0004620008000100 */
[----:B------:R2:W1:Y:S01]  /*07b0*/  SYNCS.EXCH.64 URZ, [UR7+0x58], UR10 ;  /* 0x0000580a07ff75b2 */ /* 0x0004620008000100 */
[----:B------:R2:W1:Y:S02]  /*07c0*/  SYNCS.EXCH.64 URZ, [UR7+0x78], UR4 ;  /* 0x0000780407ff75b2 */ /* 0x0004640008000100 */
[----:B--2---:R-:W-:Y:S01]  /*07d0*/  NOP ;  /* 0x0000000000007918 */ /* 0x004fe20000000000 */
.L_x_10:
[----:B------:R-:W2:Y:S01]  /*07e0*/  SHFL.IDX PT, R2, R72, RZ, 0x1f ;  /* 0x00001fff48027589 */ /* 0x000ea200000e0000 */
[----:B------:R-:W-:Y:S01]  /*07f0*/  NOP ;  /* 0x0000000000007918 */ /* 0x000fe20000000000 */
[----:B--2---:R-:W-:-:S13]  /*0800*/  ISETP.NE.AND P0, PT, R2, 0x3, PT ;  /* 0x000000030200780c */ /* 0x004fda0003f05270 */
[----:B------:R-:W-:Y:S05]  /*0810*/  @P0 BRA `(.L_x_11) ;  /* 0x0000000000300947 */ /* 0x000fea0003800000 */
[----:B-1----:R-:W1:Y:S01]  /*0820*/  S2UR UR5, SR_CgaCtaId ;  /* 0x00000000000579c3 */ /* 0x002e620000008800 */
        /* <DEDUP_REMOVED lines=8> */
[----:B-1----:R2:W1:Y:S01]  /*08b0*/  SYNCS.EXCH.64 URZ, [UR5+0x80], UR10 ;  /* 0x0000800a05ff75b2 */ /* 0x0024620008000100 */
[----:B------:R2:W1:Y:S02]  /*08c0*/  SYNCS.EXCH.64 URZ, [UR5+0x88], UR10 ;  /* 0x0000880a05ff75b2 */ /* 0x0004640008000100 */
[----:B--2---:R-:W-:Y:S01]  /*08d0*/  NOP ;  /* 0x0000000000007918 */ /* 0x004fe20000000000 */
.L_x_11:
[----:B------:R-:W2:Y:S01]  /*08e0*/  SHFL.IDX PT, R2, R72, RZ, 0x1f ;  /* 0x00001fff48027589 */ /* 0x000ea200000e0000 */
[----:B------:R-:W-:Y:S01]  /*08f0*/  NOP ;  /* 0x0000000000007918 */ /* 0x000fe20000000000 */
[----:B--2---:R-:W-:-:S13]  /*0900*/  ISETP.NE.AND P0, PT, R2, 0x4, PT ;  /* 0x000000040200780c */ /* 0x004fda0003f05270 */
[----:B------:R-:W-:Y:S05]  /*0910*/  @P0 BRA `(.L_x_12) ;  /* 0x00000000004c0947 */ /* 0x000fea0003800000 */
[----:B-1----:R-:W1:Y:S01]  /*0920*/  S2UR UR5, SR_CgaCtaId ;  /* 0x00000000000579c3 */ /* 0x002e620000008800 */
[----:B------:R-:W-:Y:S01]  /*0930*/  UMOV UR9, 0x100 ;  /* 0x0000010000097882 */ /* 0x000fe20000000000 */
[----:B------:R-:W-:Y:S01]  /*0940*/  UMOV UR7, 0x400 ;  /* 0x0000040000077882 */ /* 0x000fe20000000000 */
[----:B------:R-:W-:Y:S01]  /*0950*/  USEL UR9, UR9, 0xe0, UP2 ;  /* 0x000000e009097887 */ /* 0x000fe20009000000 */
[----:B------:R-:W-:Y:S01]  /*0960*/  UMOV UR4, 0x1 ;  /* 0x0000000100047882 */ /* 0x000fe20000000000 */
[----:B------:R-:W-:Y:S01]  /*0970*/  ELECT P0, URZ, PT ;  /* 0x0000000000ff782f */ /* 0x000fe20003800000 */
[----:B------:R-:W-:-:S04]  /*0980*/  UIADD3 UR10, UPT, UPT, -UR4, 0x100000, URZ ;  /* 0x00100000040a7890 */ /* 0x000fc8000fffe1ff */
[----:B------:R-:W-:Y:S02]  /*0990*/  USHF.L.U32 UR11, UR10, 0xb, URZ ;  /* 0x0000000b0a0b7899 */ /* 0x000fe400080006ff */
[----:B------:R-:W-:Y:S02]  /*09a0*/  USHF.L.U32 UR10, UR10, 0x1, URZ ;  /* 0x000000010a0a7899 */ /* 0x000fe400080006ff */
[----:B------:R-:W-:-:S04]  /*09b0*/  UIADD3 UR12, UPT, UPT, -UR9, 0x100000, URZ ;  /* 0x00100000090c7890 */ /* 0x000fc8000fffe1ff */
[----:B------:R-:W-:Y:S02]  /*09c0*/  USHF.L.U32 UR13, UR12, 0xb, URZ ;  /* 0x0000000b0c0d7899 */ /* 0x000fe400080006ff */
[----:B------:R-:W-:Y:S02]  /*09d0*/  USHF.L.U32 UR12, UR12, 0x1, URZ ;  /* 0x000000010c0c7899 */ /* 0x000fe400080006ff */
[----:B-1----:R-:W-:Y:S01]  /*09e0*/  ULEA UR5, UR5, UR7, 0x18 ;  /* 0x0000000705057291 */ /* 0x002fe2000f8ec0ff */
[----:B------:R-:W1:Y:S11]  /*09f0*/  FENCE.VIEW.ASYNC.S ;  /* 0x00000000000073c6 */ /* 0x000e760000000000 */
[----:B-1----:R2:W1:Y:S01]  /*0a00*/  SYNCS.EXCH.64 URZ, [UR5+0x90], UR10 ;  /* 0x0000900a05ff75b2 */ /* 0x0024620008000100 */
[----:B------:R2:W1:Y:S01]  /*0a10*/  SYNCS.EXCH.64 URZ, [UR5+0xa0], UR12 ;  /* 0x0000a00c05ff75b2 */ /* 0x0004620008000100 */
[----:B------:R2:W1:Y:S01]  /*0a20*/  SYNCS.EXCH.64 URZ, [UR5+0x98], UR10 ;  /* 0x0000980a05ff75b2 */ /* 0x0004620008000100 */
[----:B------:R2:W1:Y:S02]  /*0a30*/  SYNCS.EXCH.64 URZ, [UR5+0xa8], UR12 ;  /* 0x0000a80c05ff75b2 */ /* 0x0004640008000100 */
[----:B--2---:R-:W-:Y:S01]  /*0a40*/  NOP ;  /* 0x0000000000007918 */ /* 0x004fe20000000000 */
.L_x_12:
        /* <DEDUP_REMOVED lines=26> */
.L_x_13:
        /* <DEDUP_REMOVED lines=18> */
.L_x_14:
[----:B-1----:R-:W1:Y:S01]  /*0d10*/  S2UR UR5, SR_CTAID.X ;  /* 0x00000000000579c3 */ /* 0x002e620000002500 */
[----:B------:R-:W-:-:S05]  /*0d20*/  CS2R.32 R68, SR_CgaSize ;  /* 0x0000000000447805 */ /* 0x000fca0000008a00 */
[----:B------:R-:W-:-:S05]  /*0d30*/  IMAD R68, R68, -0xa0, RZ ;  /* 0xffffff6044447824 */ /* 0x000fca00078e02ff */
[----:B------:R-:W-:-:S14]  /*0d40*/  R2UR UR9, R68 ;  /* 0x00000000440972ca */ /* 0x000fdc00000e0000 */
[----:B------:R-:W2:Y:S01]  /*0d50*/  LDCU UR9, c[0x0][UR9+0x2b0] ;  /* 0x00005600090977ac */ /* 0x000ea20008000800 */
[----:B------:R-:W-:Y:S01]  /*0d60*/  NOP ;  /* 0x0000000000007918 */ /* 0x000fe20000000000 */
[----:B------:R-:W-:-:S05]  /*0d70*/  CS2R.32 R68, SR_CgaSize ;  /* 0x0000000000447805 */ /* 0x000fca0000008a00 */
[----:B------:R-:W-:-:S05]  /*0d80*/  IMAD R68, R68, -0xa0, RZ ;  /* 0xffffff6044447824 */ /* 0x000fca00078e02ff */
[----:B------:R-:W-:-:S14]  /*0d90*/  R2UR UR7, R68 ;  /* 0x00000000440772ca */ /* 0x000fdc00000e0000 */
[----:B------:R-:W3:Y:S01]  /*0da0*/  LDCU UR7, c[0x0][UR7+0x2b4] ;  /* 0x00005680070777ac */ /* 0x000ee20008000800 */
[----:B------:R-:W4:Y:S08]  /*0db0*/  S2UR UR4, SR_CTAID.Y ;  /* 0x00000000000479c3 */ /* 0x000f300000002600 */
[----:B------:R-:W3:Y:S01]  /*0dc0*/  LDC R9, c[0x0][0xb24] ;  /* 0x0002c900ff097b82 */ /* 0x000ee20000000800 */
[----:B-1----:R-:W-:-:S02]  /*0dd0*/  I2FP.F32.U32 R4, UR5 ;  /* 0x0000000500047c45 */ /* 0x002fc40008201000 */
[----:B------:R-:W-:-:S05]  /*0de0*/  CS2R.32 R5, SR_CgaSize ;  /* 0x0000000000057805 */ /* 0x000fca0000008a00 */
[----:B------:R-:W-:-:S06]  /*0df0*/  IMAD R5, R5, -0xa0, RZ ;  /* 0xffffff6005057824 */ /* 0x000fcc00078e02ff */
[----:B------:R-:W1:Y:S01]  /*0e00*/  LDC R5, c[0x0][R5+0x2a0] ;  /* 0x0000a80005057b82 */ /* 0x000e620000000800 */
[----:B------:R-:W-:Y:S01]  /*0e10*/  MOV R21, UR5 ;  /* 0x0000000500157c02 */ /* 0x000fe20008000f00 */
[----:B--2---:R-:W-:Y:S01]  /*0e20*/  FMUL R4, R4, UR9 ;  /* 0x0000000904047c20 */ /* 0x004fe20008400000 */
[----:B----4-:R-:W-:Y:S02]  /*0e30*/  I2FP.F32.U32 R2, UR4 ;  /* 0x0000000400027c45 */ /* 0x010fe40008201000 */
[----:B------:R-:W-:-:S05]  /*0e40*/  CS2R.32 R3, SR_CgaSize ;  /* 0x0000000000037805 */ /* 0x000fca0000008a00 */
[----:B------:R-:W-:-:S06]  /*0e50*/  IMAD R3, R3, -0xa0, RZ ;  /* 0xffffff6003037824 */ /* 0x000fcc00078e02ff */
[----:B------:R-:W2:Y:S01]  /*0e60*/  LDC R3, c[0x0][R3+0x2a4] ;  /* 0x0000a90003037b82 */ /* 0x000ea20000000800 */
[----:B------:R-:W4:Y:S01]  /*0e70*/  F2I.U32.TRUNC.NTZ R68, R4 ;  /* 0x0000000400447305 */ /* 0x000f22000020f000 */
[----:B------:R-:W-:Y:S01]  /*0e80*/  MOV R20, UR4 ;  /* 0x0000000400147c02 */ /* 0x000fe20008000f00 */
[----:B---3--:R-:W-:-:S05]  /*0e90*/  FMUL R2, R2, UR7 ;  /* 0x0000000702027c20 */ /* 0x008fca0008400000 */
[----:B------:R-:W-:Y:S01]  /*0ea0*/  BAR.SYNC.DEFER_BLOCKING 0x0 ;  /* 0x0000000000007b1d */ /* 0x000fe20000010000 */
[----:B------:R-:W-:-:S05]  /*0eb0*/  ISETP.GE.AND P0, PT, R9, 0x1, PT ;  /* 0x000000010900780c */ /* 0x000fca0003f06270 */
[----:B------:R-:W3:Y:S02]  /*0ec0*/  F2I.U32.TRUNC.NTZ R66, R2 ;  /* 0x0000000200427305 */ /* 0x000ee4000020f000 */
[----:B------:R-:W2:Y:S01]  /*0ed0*/  S2UR UR36, SR_CTAID.Z ;  /* 0x00000000002479c3 */ /* 0x000ea20000002700 */
[----:B----4-:R-:W-:-:S05]  /*0ee0*/  IADD3 R68, PT, PT, -R68, RZ, RZ ;  /* 0x000000ff44447210 */ /* 0x010fca0007ffe1ff */
[----:B-1----:R-:W-:Y:S01]  /*0ef0*/  IMAD R68, R5, R68, UR5 ;  /* 0x0000000505447e24 */ /* 0x002fe2000f8e0244 */
[----:B---3--:R-:W-:-:S05]  /*0f00*/  IADD3 R66, PT, PT, -R66, RZ, RZ ;  /* 0x000000ff42427210 */ /* 0x008fca0007ffe1ff */
[----:B--2---:R-:W-:Y:S01]  /*0f10*/  IMAD R66, R3, R66, UR4 ;  /* 0x0000000403427e24 */ /* 0x004fe2000f8e0242 */
[----:B------:R-:W-:Y:S06]  /*0f20*/  @!P0 BRA `(.L_x_15) ;  /* 0x0000000000b88947 */ /* 0x000fec0003800000 */
[----:B------:R-:W1:Y:S01]  /*0f30*/  LDC.64 R4, c[0x0][0xb18] ;  /* 0x0002c600ff047b82 */ /* 0x000e620000000a00 */
[----:B------:R-:W-:-:S07]  /*0f40*/  ISETP.NE.AND P0, PT, R9, 0x1, PT ;  /* 0x000000010900780c */ /* 0x000fce0003f05270 */
[----:B------:R-:W2:Y:S08]  /*0f50*/  LDC R10, c[0x0][0xb0c] ;  /* 0x0002c300ff0a7b82 */ /* 0x000eb00000000800 */
[----:B------:R-:W3:Y:S08]  /*0f60*/  LDC R11, c[0x0][0x370] ;  /* 0x0000dc00ff0b7b82 */ /* 0x000ef00000000800 */
[----:B------:R-:W4:Y:S01]  /*0f70*/  LDC R12, c[0x0][0x374] ;  /* 0x0000dd00ff0c7b82 */ /* 0x000f220000000800 */
[----:B-1----:R-:W-:-:S07]  /*0f80*/  ISETP.NE.AND P1, PT, R4, 0x1, PT ;  /* 0x000000010400780c */ /* 0x002fce0003f25270 */
[----:B------:R-:W3:Y:S01]  /*0f90*/  LDC.64 R6, c[0x0][0xb10] ;  /* 0x0002c400ff067b82 */ /* 0x000ee20000000a00 */
[----:B--2---:R-:W-:-:S07]  /*0fa0*/  ISETP.NE.AND P2, PT, R10, 0x1, PT ;  /* 0x000000010a00780c */ /* 0x004fce0003f45270 */
[----:B------:R-:W1:Y:S08]  /*0fb0*/  LDC R8, c[0x0][0xb20] ;  /* 0x0002c800ff087b82 */ /* 0x000e700000000800 */
[----:B------:R-:W2:Y:S01]  /*0fc0*/  LDC.64 R2, c[0x0][0xb28] ;  /* 0x0002ca00ff027b82 */ /* 0x000ea20000000a00 */
[----:B----4-:R-:W-:-:S04]  /*0fd0*/  IMAD.HI.U32 R13, R12, R5, RZ ;  /* 0x000000050c0d7227 */ /* 0x010fc800078e00ff */
[----:B------:R-:W-:-:S04]  /*0fe0*/  IMAD.HI.U32 R5, R20, R5, RZ ;  /* 0x0000000514057227 */ /* 0x000fc800078e00ff */
[----:B---3--:R-:W-:-:S04]  /*0ff0*/  IMAD.HI.U32 R14, R11, R6, RZ ;  /* 0x000000060b0e7227 */ /* 0x008fc800078e00ff */
[C---:B------:R-:W-:Y:S01]  /*1000*/  IMAD.HI.U32 R16, R21.reuse, R6, RZ ;  /* 0x0000000615107227 */ /* 0x040fe200078e00ff */
[-C--:B------:R-:W-:Y:S02]  /*1010*/  @P2 SHF.R.U32.HI R11, RZ, R7.reuse, R14 ;  /* 0x00000007ff0b2219 */ /* 0x080fe4000001160e */
[-C--:B-1----:R-:W-:Y:S02]  /*1020*/  @P1 SHF.R.U32.HI R12, RZ, R8.reuse, R13 ;  /* 0x00000008ff0c1219 */ /* 0x082fe4000001160d */
[----:B------:R-:W-:Y:S02]  /*1030*/  SHF.R.U32.HI R5, RZ, R8, R5 ;  /* 0x00000008ff057219 */ /* 0x000fe40000011605 */
[----:B------:R-:W-:Y:S02]  /*1040*/  SHF.R.U32.HI R16, RZ, R7, R16 ;  /* 0x00000007ff107219 */ /* 0x000fe40000011610 */
[----:B------:R-:W-:Y:S01]  /*1050*/  SEL R5, R20, R5, !P1 ;  /* 0x0000000514057207 */ /* 0x000fe20004800000 */
[----:B--2---:R-:W-:Y:S01]  /*1060*/  IMAD.HI.U32 R14, R12, R2, RZ ;  /* 0x000000020c0e7227 */ /* 0x004fe200078e00ff */
[----:B------:R-:W-:-:S02]  /*1070*/  SEL R7, R21, R16, !P2 ;  /* 0x0000001015077207 */ /* 0x000fc40005000000 */
[----:B------:R-:W-:Y:S01]  /*1080*/  IADD3 R13, PT, PT, -R5, RZ, RZ ;  /* 0x000000ff050d7210 */ /* 0x000fe20007ffe1ff */
[----:B------:R-:W-:Y:S01]  /*1090*/  IMAD.HI.U32 R6, R11, R2, RZ ;  /* 0x000000020b067227 */ /* 0x000fe200078e00ff */
[----:B------:R-:W-:-:S03]  /*10a0*/  @P0 SHF.R.U32.HI R12, RZ, R3, R14 ;  /* 0x00000003ff0c0219 */ /* 0x000fc6000001160e */
[----:B------:R-:W-:Y:S01]  /*10b0*/  IMAD R13, R4, R13, R20 ;  /* 0x0000000d040d7224 */ /* 0x000fe200078e0214 */
[----:B------:R-:W-:Y:S01]  /*10c0*/  @P0 SHF.R.U32.HI R11, RZ, R3, R6 ;  /* 0x00000003ff0b0219 */ /* 0x000fe20000011606 */
[----:B------:R-:W-:-:S04]  /*10d0*/  IMAD R12, R12, R9, RZ ;  /* 0x000000090c0c7224 */ /* 0x000fc800078e02ff */
[----:B------:R-:W-:Y:S01]  /*10e0*/  IMAD R6, R11, R9, RZ ;  /* 0x000000090b067224 */ /* 0x000fe200078e02ff */
[----:B------:R-:W-:-:S04]  /*10f0*/  ISETP.GE.AND P1, PT, R5, R12, PT ;  /* 0x0000000c0500720c */ /* 0x000fc80003f26270 */
[----:B------:R-:W-:Y:S01]  /*1100*/  ISETP.GE.OR P1, PT, R7, R6, P1 ;  /* 0x000000060700720c */ /* 0x000fe20000f26670 */
[----:B------:R-:W-:-:S05]  /*1110*/  IMAD.HI.U32 R6, R5, R2, RZ ;  /* 0x0000000205067227 */ /* 0x000fca00078e00ff */
[----:B------:R-:W-:-:S04]  /*1120*/  SHF.R.U32.HI R6, RZ, R3, R6 ;  /* 0x00000003ff067219 */ /* 0x000fc80000011606 */
[----:B------:R-:W-:-:S03]  /*1130*/  SEL R6, R5, R6, !P0 ;  /* 0x0000000605067207 */ /* 0x000fc60004000000 */
[----:B------:R-:W-:Y:S01]  /*1140*/  @!P1 IMAD.HI.U32 R8, R7, R2, RZ ;  /* 0x0000000207089227 */ /* 0x000fe200078e00ff */
[----:B------:R-:W-:-:S04]  /*1150*/  IADD3 R2, PT, PT, -R6, RZ, RZ ;  /* 0x000000ff06027210 */ /* 0x000fc80007ffe1ff */
[----:B------:R-:W-:Y:S01]  /*1160*/  @!P1 SHF.R.U32.HI R8, RZ, R3, R8 ;  /* 0x00000003ff089219 */ /* 0x000fe20000011608 */
[----:B------:R-:W-:-:S03]  /*1170*/  IMAD R2, R9, R2, R5 ;  /* 0x0000000209027224 */ /* 0x000fc600078e0205 */
[----:B------:R-:W-:-:S05]  /*1180*/  @!P1 SEL R3, R7, R8, !P0 ;  /* 0x0000000807039207 */ /* 0x000fca0004000000 */
[--C-:B------:R-:W-:Y:S02]  /*1190*/  @!P1 IMAD.IADD R6, R6, 0x1, -R3.reuse ;  /* 0x0000000106069824 */ /* 0x100fe400078e0a03 */
[----:B------:R-:W-:Y:S01]  /*11a0*/  @!P1 IMAD R3, R2, R11, R3 ;  /* 0x0000000b02039224 */ /* 0x000fe200078e0203 */
[----:B------:R-:W-:Y:S01]  /*11b0*/  IADD3 R2, PT, PT, -R7, RZ, RZ ;  /* 0x000000ff07027210 */ /* 0x000fe20007ffe1ff */
[----:B------:R-:W-:Y:S02]  /*11c0*/  @!P1 IMAD R5, R6, R9, R7 ;  /* 0x0000000906059224 */ /* 0x000fe400078e0207 */
[----:B------:R-:W-:Y:S02]  /*11d0*/  @!P1 IMAD.MOV.U32 R7, RZ, RZ, R3 ;  /* 0x000000ffff079224 */ /* 0x000fe400078e0003 */
[----:B------:R-:W-:Y:S02]  /*11e0*/  IMAD R2, R10, R2, R21 ;  /* 0x000000020a027224 */ /* 0x000fe400078e0215 */
[----:B------:R-:W-:-:S02]  /*11f0*/  IMAD R20, R5, R4, R13 ;  /* 0x0000000405147224 */ /* 0x000fc400078e020d */
[----:B------:R-:W-:Y:S02]  /*1200*/  IMAD R21, R7, R10, R2 ;  /* 0x0000000a07157224 */ /* 0x000fe400078e0202 */
.L_x_15:
[----:B------:R-:W1:Y:S01]  /*1210*/  LDCU UR4, c[0x0][0xb30] ;  /* 0x00016600ff0477ac */ /* 0x000e620008000800 */
[----:B------:R-:W2:Y:S08]  /*1220*/  S2UR UR37, SR_CgaCtaId ;  /* 0x00000000002579c3 */ /* 0x000eb00000008800 */
[----:B------:R-:W3:Y:S01]  /*1230*/  LDC R26, c[0x0][0xb24] ;  /* 0x0002c900ff1a7b82 */ /* 0x000ee20000000800 */
[----:B-1----:R-:W-:-:S09]  /*1240*/  UISETP.NE.AND UP1, UPT, UR4, 0x1, UPT ;  /* 0x000000010400788c */ /* 0x002fd2000bf25270 */
[----:B--2---:R-:W-:Y:S05]  /*1250*/  BRA.U UP1, `(.L_x_16) ;  /* 0x0000000101407547 */ /* 0x004fea000b800000 */
[----:B------:R-:W1:Y:S08]  /*1260*/  LDC.64 R4, c[0x0][0xb10] ;  /* 0x0002c400ff047b82 */ /* 0x000e700000000a00 */
[----:B------:R-:W2:Y:S08]  /*1270*/  LDC.64 R2, c[0x0][0xb18] ;  /* 0x0002c600ff027b82 */ /* 0x000eb00000000a00 */
[----:B------:R-:W4:Y:S08]  /*1280*/  LDC R6, c[0x0][0xb20] ;  /* 0x0002c800ff067b82 */ /* 0x000f300000000800 */
[----:B------:R-:W3:Y:S01]  /*1290*/  LDC R8, c[0x0][0xb0c] ;  /* 0x0002c300ff087b82 */ /* 0x000ee20000000800 */
[----:B-1----:R-:W-:-:S05]  /*12a0*/  IMAD.HI.U32 R4, R21, R4, RZ ;  /* 0x0000000415047227 */ /* 0x002fca00078e00ff */
[----:B------:R-:W-:Y:S01]  /*12b0*/  SHF.R.U32.HI R4, RZ, R5, R4 ;  /* 0x00000005ff047219 */ /* 0x000fe20000011604 */
[----:B--2---:R-:W-:Y:S01]  /*12c0*/  IMAD.HI.U32 R3, R20, R3, RZ ;  /* 0x0000000314037227 */ /* 0x004fe200078e00ff */
[----:B------:R-:W-:-:S04]  /*12d0*/  ISETP.NE.AND P0, PT, R2, 0x1, PT ;  /* 0x000000010200780c */ /* 0x000fc80003f05270 */
[----:B----4-:R-:W-:-:S04]  /*12e0*/  SHF.R.U32.HI R3, RZ, R6, R3 ;  /* 0x00000006ff037219 */ /* 0x010fc80000011603 */
[----:B------:R-:W-:Y:S02]  /*12f0*/  SEL R3, R20, R3, !P0 ;  /* 0x0000000314037207 */ /* 0x000fe40004000000 */
[----:B---3--:R-:W-:-:S04]  /*1300*/  ISETP.NE.AND P1, PT, R8, 0x1, PT ;  /* 0x000000010800780c */ /* 0x008fc80003f25270 */
[----:B------:R-:W-:-:S05]  /*1310*/  SEL R4, R21, R4, !P1 ;  /* 0x0000000415047207 */ /* 0x000fca0004800000 */
[----:B------:R-:W-:Y:S02]  /*1320*/  IMAD.IADD R5, R3, 0x1, -R4 ;  /* 0x0000000103057824 */ /* 0x000fe400078e0a04 */
[----:B------:R-:W-:Y:S02]  /*1330*/  IMAD.IADD R3, R4, 0x1, -R3 ;  /* 0x0000000104037824 */ /* 0x000fe400078e0a03 */
[----:B------:R-:W-:Y:S02]  /*1340*/  IMAD R21, R5, R8, R21 ;  /* 0x0000000805157224 */ /* 0x000fe400078e0215 */
[----:B------:R-:W-:-:S07]  /*1350*/  IMAD R20, R3, R2, R20 ;  /* 0x0000000203147224 */ /* 0x000fce00078e0214 */
.L_x_16:
[----:B------:R-:W-:Y:S01]  /*1360*/  BAR.SYNC.DEFER_BLOCKING 0x0 ;  /* 0x0000000000007b1d */ /* 0x000fe20000010000 */
[----:B------:R-:W-:Y:S01]  /*1370*/  UISETP.NE.AND UP1, UPT, UR8, 0x2, UPT ;  /* 0x000000020800788c */ /* 0x000fe2000bf25270 */
[----:B------:R-:W-:Y:S02]  /*1380*/  ISETP.NE.OR P5, PT, R0, 0x2, !P5 ;  /* 0x000000020000780c */ /* 0x000fe40006fa5670 */
[----:B------:R-:W-:-:S06]  /*1390*/  LOP3.LUT R2, R81, 0x1f, RZ, 0xc0, !PT ;  /* 0x0000001f51027812 */ /* 0x000fcc00078ec0ff */
[----:B------:R-:W-:Y:S05]  /*13a0*/  BRA.U UP1, `(.L_x_17) ;  /* 0x0000001101607547 */ /* 0x000fea000b800000 */
[----:B------:R-:W1:Y:S01]  /*13b0*/  LDCU UR13, c[0x0][0x38c] ;  /* 0x00007180ff0d77ac */ /* 0x000e620008000800 */
[----:B------:R-:W2:Y:S01]  /*13c0*/  LDC R9, c[0x0][0x370] ;  /* 0x0000dc00ff097b82 */ /* 0x000ea20000000800 */
[----:B------:R-:W-:Y:S01]  /*13d0*/  PLOP3.LUT P1, PT, PT, PT, UP2, 0x80, 0x8 ;  /* 0x000000000008781c */ /* 0x000fe20003f2f028 */
[----:B------:R-:W-:Y:S01]  /*13e0*/  HFMA2 R12, -RZ, RZ, 0, 0 ;  /* 0x00000000ff0c7431 */ /* 0x000fe200000001ff */
[----:B------:R-:W-:Y:S01]  /*13f0*/  ISETP.EQ.OR P4, PT, R2, RZ, P5 ;  /* 0x000000ff0200720c */ /* 0x000fe20002f82670 */
[----:B------:R-:W-:Y:S01]  /*1400*/  IMAD.MOV.U32 R15, RZ, RZ, 0x1 ;  /* 0x00000001ff0f7424 */ /* 0x000fe200078e00ff */
[----:B------:R-:W-:Y:S01]  /*1410*/  PLOP3.LUT P1, PT, P1, PT, PT, 0x8, 0x80 ;  /* 0x000000000080781c */ /* 0x000fe20000f2e170 */
[----:B------:R-:W-:Y:S01]  /*1420*/  IMAD.MOV.U32 R14, RZ, RZ, RZ ;  /* 0x000000ffff0e7224 */ /* 0x000fe200078e00ff */
[----:B------:R-:W-:Y:S01]  /*1430*/  MOV R8, 0x1 ;  /* 0x0000000100087802 */ /* 0x000fe20000000f00 */
[----:B------:R-:W4:Y:S01]  /*1440*/  LDC R0, c[0x0][0x374] ;  /* 0x0000dd00ff007b82 */ /* 0x000f220000000800 */
[----:B------:R-:W-:Y:S01]  /*1450*/  IMAD.MOV.U32 R10, RZ, RZ, RZ ;  /* 0x000000ffff0a7224 */ /* 0x000fe200078e00ff */
[----:B------:R-:W2:Y:S01]  /*1460*/  LDCU.64 UR22, c[0x0][0x348] ;  /* 0x00006900ff1677ac */ /* 0x000ea20008000a00 */
[----:B------:R-:W-:Y:S01]  /*1470*/  UMOV UR6, URZ ;  /* 0x000000ff00067c82 */ /* 0x000fe20008000000 */
[----:B-1----:R-:W-:-:S04]  /*1480*/  UIADD3 UR5, UPT, UPT, UR13, 0x1f, URZ ;  /* 0x0000001f0d057890 */ /* 0x002fc8000fffe0ff */
[----:B------:R-:W-:-:S04]  /*1490*/  USHF.R.S32.HI UR4, URZ, 0x1f, UR5 ;  /* 0x0000001fff047899 */ /* 0x000fc80008011405 */
[----:B------:R-:W-:-:S04]  /*14a0*/  ULEA.HI UR4, UR4, UR5, URZ, 0x5 ;  /* 0x0000000504047291 */ /* 0x000fc8000f8f28ff */
[----:B------:R-:W-:Y:S02]  /*14b0*/  USHF.R.S32.HI UR15, URZ, 0x5, UR4 ;  /* 0x00000005ff0f7899 */ /* 0x000fe40008011404 */
[----:B------:R-:W-:Y:S02]  /*14c0*/  UIADD3 UR4, UPT, UPT, UR13, -0x1, URZ ;  /* 0xffffffff0d047890 */ /* 0x000fe4000fffe0ff */
[----:B------:R-:W-:Y:S02]  /*14d0*/  UISETP.LT.U32.AND UP0, UPT, UR15, 0x4, UPT ;  /* 0x000000040f00788c */ /* 0x000fe4000bf01070 */
[----:B------:R-:W-:Y:S02]  /*14e0*/  UISETP.GE.U32.AND UP1, UPT, UR4, -0x3f, UPT ;  /* 0xffffffc10400788c */ /* 0x000fe4000bf26070 */
[----:B------:R-:W-:Y:S02]  /*14f0*/  USEL UR14, UR15, 0x4, UP0 ;  /* 0x000000040f0e7887 */ /* 0x000fe40008000000 */
[----:B------:R-:W-:-:S02]  /*1500*/  UIADD3 UR13, UPT, UPT, UR13, 0x3e, URZ ;  /* 0x0000003e0d0d7890 */ /* 0x000fc4000fffe0ff */
[----:B------:R-:W-:Y:S02]  /*1510*/  UIADD3 UR5, UPT, UPT, UR14, -0x1, URZ ;  /* 0xffffffff0e057890 */ /* 0x000fe4000fffe0ff */
[----:B------:R-:W-:-:S03]  /*1520*/  UIADD3 UR7, UPT, UPT, UR15, -UR14, URZ ;  /* 0x8000000e0f077290 */ /* 0x000fc6000fffe0ff */
[----:B------:R-:W-:-:S04]  /*1530*/  @UP1 UIADD3 UR5, UPT, UPT, UR14, URZ, URZ ;  /* 0x000000ff0e051290 */ /* 0x000fc8000fffe0ff */
[----:B--2---:R-:W-:-:S12]  /*1540*/  UIADD3 UR5, UPT, UPT, UR5, 0x1, URZ ;  /* 0x0000000105057890 */ /* 0x004fd8000fffe0ff */
.L_x_35:
[----:B------:R-:W-:Y:S01]  /*1550*/  UISETP.NE.AND UP0, UPT, UR37, URZ, UPT ;  /* 0x000000ff2500728c */ /* 0x000fe2000bf05270 */
[----:B------:R-:W1:Y:S08]  /*1560*/  S2UR UR37, SR_CgaCtaId ;  /* 0x00000000002579c3 */ /* 0x000e700000008800 */
[----:B------:R-:W-:Y:S05]  /*1570*/  BRA.U UP0, `(.L_x_18) ;  /* 0x0000000100347547 */ /* 0x000fea000b800000 */
[----:B------:R-:W2:Y:S01]  /*1580*/  S2R R2, SR_CgaCtaId ;  /* 0x0000000000027919 */ /* 0x000ea20000008800 */
[----:B------:R-:W-:-:S04]  /*1590*/  MOV R3, 0x400 ;  /* 0x0000040000037802 */ /* 0x000fc80000000f00 */
[----:B--2---:R-:W-:Y:S02]  /*15a0*/  LEA R3, R2, R3, 0x18 ;  /* 0x0000000302037211 */ /* 0x004fe400078ec0ff */
[----:B------:R-:W-:-:S03]  /*15b0*/  SHF.L.U32 R2, R8, 0x1f, RZ ;  /* 0x0000001f08027819 */ /* 0x000fc600000006ff */
[----:B------:R-:W-:-:S04]  /*15c0*/  IMAD R3, R10, 0x8, R3 ;  /* 0x000000080a037824 */ /* 0x000fc800078e0203 */
[----:B------:R-:W2:Y:S02]  /*15d0*/  SYNCS.PHASECHK.TRANS64.TRYWAIT P0, [R3+URZ+0x100], R2 ;  /* 0x00010002030075a7 */ /* 0x000ea400080011ff */
[----:B--2---:R-:W-:Y:S05]  /*15e0*/  @!P0 BRA `(.L_x_19) ;  /* 0x0000006800c08947 */ /* 0x004fea0003800000 */
.L_x_131:
[----:B------:R-:W-:Y:S01]  /*15f0*/  VIADD R10, R10, 0x1 ;  /* 0x000000010a0a7836 */ /* 0x000fe20000000000 */
[----:B------:R2:W-:Y:S04]  /*1600*/  SYNCS.ARRIVE.TRANS64.A1T0 RZ, [R3+URZ+0xf0], RZ ;  /* 0x0000f0ff03ff79a7 */ /* 0x0005e800081000ff */
[----:B------:R-:W-:-:S04]  /*1610*/  ISETP.NE.AND P0, PT, R10, 0x2, PT ;  /* 0x000000020a00780c */ /* 0x000fc80003f05270 */
[----:B------:R-:W-:Y:S02]  /*1620*/  SEL R10, R10, RZ, P0 ;  /* 0x000000ff0a0a7207 */ /* 0x000fe40000000000 */
[----:B--2---:R-:W-:-:S04]  /*1630*/  SEL R3, RZ, 0x1, P0 ;  /* 0x00000001ff037807 */ /* 0x004fc80000000000 */
[----:B------:R-:W-:-:S07]  /*1640*/  LOP3.LUT R8, R8, R3, RZ, 0x3c, !PT ;  /* 0x0000000308087212 */ /* 0x000fce00078e3cff */
.L_x_18:
[----:B------:R-:W-:Y:S01]  /*1650*/  UMOV UR4, 0x400 ;  /* 0x0000040000047882 */ /* 0x000fe20000000000 */
[----:B------:R-:W-:Y:S01]  /*1660*/  SHF.L.U32 R2, R15, 0x1f, RZ ;  /* 0x0000001f0f027819 */ /* 0x000fe200000006ff */
[----:B-1----:R-:W-:Y:S01]  /*1670*/  ULEA UR4, UR37, UR4, 0x18 ;  /* 0x0000000425047291 */ /* 0x002fe2000f8ec0ff */
[----:B------:R-:W-:Y:S01]  /*1680*/  R2UR UR35, R21 ;  /* 0x00000000152372ca */ /* 0x000fe200000e0000 */
[----:B------:R-:W-:Y:S01]  /*1690*/  UISETP.GE.U32.AND UP0, UPT, UR13, 0x3f, UPT ;  /* 0x0000003f0d00788c */ /* 0x000fe2000bf06070 */
[----:B------:R-:W-:Y:S01]  /*16a0*/  R2UR UR11, R20 ;  /* 0x00000000140b72ca */ /* 0x000fe200000e0000 */
[----:B------:R-:W-:Y:S01]  /*16b0*/  ULEA UR8, UR6, UR4, 0x3 ;  /* 0x0000000406087291 */ /* 0x000fe2000f8e18ff */
[----:B------:R-:W-:-:S08]  /*16c0*/  UMOV UR24, URZ ;  /* 0x000000ff00187c82 */ /* 0x000fd00008000000 */
[----:B------:R1:W2:Y:S01]  /*16d0*/  SYNCS.PHASECHK.TRANS64.TRYWAIT P0, [UR8+0x20], R2 ;  /* 0x00002002ff0075a7 */ /* 0x0002a20008001108 */
[----:B------:R-:W-:Y:S02]  /*16e0*/  USHF.L.U32 UR35, UR35, 0x7, URZ ;  /* 0x0000000723237899 */ /* 0x000fe400080006ff */
[----:B------:R-:W-:Y:S01]  /*16f0*/  USHF.L.U32 UR11, UR11, 0x6, URZ ;  /* 0x000000060b0b7899 */ /* 0x000fe200080006ff */
[----:B------:R-:W-:Y:S11]  /*1700*/  BRA.U !UP0, `(.L_x_20) ;  /* 0x0000000108a87547 */ /* 0x000ff6000b800000 */
[----:B------:R-:W-:Y:S01]  /*1710*/  UMOV UR16, URZ ;  /* 0x000000ff00107c82 */ /* 0x000fe20008000000 */
[----:B------:R-:W-:-:S05]  /*1720*/  UMOV UR17, UR6 ;  /* 0x0000000600117c82 */ /* 0x000fca0008000000 */
.L_x_25:
[----:B-1----:R-:W-:Y:S01]  /*1730*/  ULEA UR33, UR17, UR4, 0x3 ;  /* 0x0000000411217291 */ /* 0x002fe2000f8e18ff */
[----:B--2---:R-:W-:Y:S01]  /*1740*/  @!P5 MOV R3, 0x6000 ;  /* 0x000060000003d802 */ /* 0x004fe20000000f00 */
[----:B--2---:R-:W-:Y:S10]  /*1750*/  @P0 BRA `(.L_x_21) ;  /* 0x00000000000c0947 */ /* 0x004ff40003800000 */
[----:B------:R-:W-:-:S04]  /*1760*/  SHF.L.U32 R5, R15, 0x1f, RZ ;  /* 0x0000001f0f057819 */ /* 0x000fc800000006ff */
[----:B------:R-:W2:Y:S02]  /*1770*/  SYNCS.PHASECHK.TRANS64.TRYWAIT P0, [UR33+0x20], R5 ;  /* 0x00002005ff0075a7 */ /* 0x000ea40008001121 */
[----:B--2---:R-:W-:Y:S05]  /*1780*/  @!P0 BRA `(.L_x_22) ;  /* 0x00000068006c8947 */ /* 0x004fea0003800000 */
.L_x_21:
[----:B------:R2:W-:Y:S01]  /*1790*/  @!P5 SYNCS.ARRIVE.TRANS64 RZ, [UR33], R3 ;  /* 0x00000003ffffd9a7 */ /* 0x0005e20008000021 */
[----:B------:R-:W-:Y:S04]  /*17a0*/  BSSY.RECONVERGENT B0, `(.L_x_23) ;  /* 0x0000003000007945 */ /* 0x000fe80003800200 */
[----:B------:R-:W-:Y:S05]  /*17b0*/  @P4 BRA `(.L_x_24) ;  /* 0x0000000000044947 */ /* 0x000fea0003800000 */
[----:B------:R-:W-:Y:S05]  /*17c0*/  BPT.TRAP 0x1 ;  /* 0x000000040000795c */ /* 0x000fea0000300000 */
.L_x_24:
[----:B------:R-:W-:Y:S05]  /*17d0*/  BSYNC.RECONVERGENT B0 ;  /* 0x0000000000007941 */ /* 0x000fea0003800200 */
.L_x_23:
[----:B------:R-:W-:Y:S02]  /*17e0*/  UIADD3 UR6, UPT, UPT, UR17, 0x1, URZ ;  /* 0x0000000111067890 */ /* 0x000fe4000fffe0ff */
[----:B------:R-:W-:Y:S02]  /*17f0*/  ULEA UR32, UR17, UR4, 0xe ;  /* 0x0000000411207291 */ /* 0x000fe4000f8e70ff */
[----:B------:R-:W-:Y:S02]  /*1800*/  UISETP.NE.AND UP0, UPT, UR6, 0x4, UPT ;  /* 0x000000040600788c */ /* 0x000fe4000bf05270 */
[----:B------:R-:W-:Y:S02]  /*1810*/  UIADD3 UR26, UP1, UPT, UR22, 0x80, URZ ;  /* 0x00000080161a7890 */ /* 0x000fe4000ff3e0ff */
[----:B------:R-:W-:Y:S02]  /*1820*/  USEL UR9, URZ, 0x1, UP0 ;  /* 0x00000001ff097887 */ /* 0x000fe40008000000 */
[----:B------:R-:W-:-:S02]  /*1830*/  USEL UR6, UR6, URZ, UP0 ;  /* 0x000000ff06067287 */ /* 0x000fc40008000000 */
[----:B------:R-:W-:Y:S02]  /*1840*/  UIADD3 UR20, UP0, UPT, UR22, 0x180, URZ ;  /* 0x0000018016147890 */ /* 0x000fe4000ff1e0ff */
[----:B------:R-:W-:Y:S01]  /*1850*/  ULEA UR8, UR6, UR4, 0x3 ;  /* 0x0000000406087291 */ /* 0x000fe2000f8e18ff */
[----:B------:R-:W-:Y:S01]  /*1860*/  LOP3.LUT R15, R15, UR9, RZ, 0x3c, !PT ;  /* 0x000000090f0f7c12 */ /* 0x000fe2000f8e3cff */
[----:B------:R-:W-:Y:S02]  /*1870*/  USHF.L.U32 UR34, UR16, 0x5, URZ ;  /* 0x0000000510227899 */ /* 0x000fe400080006ff */
[----:B------:R-:W-:Y:S01]  /*1880*/  UIADD3.X UR27, UPT, UPT, URZ, UR23, URZ, UP1, !UPT ;  /* 0x00000017ff1b7290 */ /* 0x000fe20008ffe4ff */
[----:B-1----:R-:W-:Y:S01]  /*1890*/  SHF.L.U32 R2, R15, 0x1f, RZ ;  /* 0x0000001f0f027819 */ /* 0x002fe200000006ff */
[----:B------:R-:W-:Y:S02]  /*18a0*/  UIADD3 UR32, UPT, UPT, UR32, 0x8400, URZ ;  /* 0x0000840020207890 */ /* 0x000fe4000fffe0ff */
[----:B------:R-:W-:Y:S01]  /*18b0*/  UIADD3.X UR21, UPT, UPT, URZ, UR23, URZ, UP0, !UPT ;  /* 0x00000017ff157290 */ /* 0x000fe200087fe4ff */
[----:B------:R1:W1:Y:S01]  /*18c0*/  SYNCS.PHASECHK.TRANS64.TRYWAIT P0, [UR8+0x20], R2 ;  /* 0x00002002ff0075a7 */ /* 0x0002620008001108 */
[----:B------:R-:W-:Y:S01]  /*18d0*/  ULEA UR8, UR17, UR4, 0xd ;  /* 0x0000000411087291 */ /* 0x000fe2000f8e68ff */
[----:B------:R-:W-:Y:S01]  /*18e0*/  UMOV UR18, 0x0 ;  /* 0x0000000000127882 */ /* 0x000fe20000000000 */
[----:B------:R-:W-:-:S02]  /*18f0*/  UMOV UR19, 0x10000000 ;  /* 0x1000000000137882 */ /* 0x000fc40000000000 */
[----:B------:R-:W-:Y:S01]  /*1900*/  UIADD3 UR8, UPT, UPT, UR8, 0x18400, URZ ;  /* 0x0001840008087890 */ /* 0x000fe2000fffe0ff */
[----:B------:R1:W-:Y:S01]  /*1910*/  UTMALDG.3D [UR32], [UR26], desc[UR18] ;  /* 0x000012201a0075b4 */ /* 0x0003e20008011000 */
[----:B------:R-:W-:Y:S01]  /*1920*/  UMOV UR12, UR36 ;  /* 0x00000024000c7c82 */ /* 0x000fe20008000000 */
[----:B------:R-:W-:Y:S01]  /*1930*/  UMOV UR9, UR33 ;  /* 0x0000002100097c82 */ /* 0x000fe20008000000 */
[----:B------:R-:W-:Y:S01]  /*1940*/  UMOV UR10, UR34 ;  /* 0x00000022000a7c82 */ /* 0x000fe20008000000 */
[----:B------:R-:W-:Y:S01]  /*1950*/  UIADD3 UR16, UPT, UPT, UR16, 0x1, URZ ;  /* 0x0000000110107890 */ /* 0x000fe2000fffe0ff */
[----:B------:R-:W-:Y:S01]  /*1960*/  UMOV UR24, UR5 ;  /* 0x0000000500187c82 */ /* 0x000fe20008000000 */
[----:B------:R-:W-:Y:S02]  /*1970*/  UMOV UR17, UR6 ;  /* 0x0000000600117c82 */ /* 0x000fe40008000000 */
[----:B------:R1:W-:Y:S01]  /*1980*/  UTMALDG.3D [UR8], [UR20], desc[UR18] ;  /* 0x00001208140075b4 */ /* 0x0003e20008011000 */
[----:B------:R-:W-:-:S09]  /*1990*/  UISETP.NE.AND UP0, UPT, UR16, UR5, UPT ;  /* 0x000000051000728c */ /* 0x000fd2000bf05270 */
[----:B------:R-:W-:Y:S05]  /*19a0*/  BRA.U UP0, `(.L_x_25) ;  /* 0xfffffffd00607547 */ /* 0x000fea000b83ffff */
.L_x_20:
[----:B-1----:R-:W-:Y:S01]  /*19b0*/  ULEA UR8, UR6, UR4, 0x3 ;  /* 0x0000000406087291 */ /* 0x002fe2000f8e18ff */
[----:B------:R-:W-:Y:S01]  /*19c0*/  SHF.L.U32 R2, R15, 0x1f, RZ ;  /* 0x0000001f0f027819 */ /* 0x000fe200000006ff */
[----:B------:R-:W-:Y:S01]  /*19d0*/  @!P1 SYNCS.ARRIVE.TRANS64.A1T0 RZ, [UR4+0x88], RZ ;  /* 0x000088ffffff99a7 */ /* 0x000fe20008100004 */
[----:B------:R-:W-:-:S06]  /*19e0*/  UISETP.GT.AND UP0, UPT, UR15, UR14, UPT ;  /* 0x0000000e0f00728c */ /* 0x000fcc000bf04270 */
[----:B--2---:R1:W2:Y:S03]  /*19f0*/  SYNCS.PHASECHK.TRANS64.TRYWAIT P0, [UR8+0x20], R2 ;  /* 0x00002002ff0075a7 */ /* 0x0042a60008001108 */
[----:B------:R-:W-:Y:S05]  /*1a00*/  BRA.U !UP0, `(.L_x_26) ;  /* 0x0000000108ac7547 */ /* 0x000fea000b800000 */
[----:B------:R-:W-:Y:S01]  /*1a10*/  UIADD3 UR21, UPT, UPT, UR7, UR24, URZ ;  /* 0x0000001807157290 */ /* 0x000fe2000fffe0ff */
[----:B------:R-:W-:-:S11]  /*1a20*/  UMOV UR25, UR6 ;  /* 0x0000000600197c82 */ /* 0x000fd60008000000 */
.L_x_31:
[----:B-1----:R-:W-:Y:S01]  /*1a30*/  ULEA UR17, UR25, UR4, 0x3 ;  /* 0x0000000419117291 */ /* 0x002fe2000f8e18ff */
[----:B--2---:R-:W-:Y:S01]  /*1a40*/  @!P5 MOV R3, 0x6000 ;  /* 0x000060000003d802 */ /* 0x004fe20000000f00 */
[----:B--2---:R-:W-:Y:S10]  /*1a50*/  @P0 BRA `(.L_x_27) ;  /* 0x00000000000c0947 */ /* 0x004ff40003800000 */
[----:B------:R-:W-:-:S04]  /*1a60*/  SHF.L.U32 R5, R15, 0x1f, RZ ;  /* 0x0000001f0f057819 */ /* 0x000fc800000006ff */
[----:B------:R-:W2:Y:S02]  /*1a70*/  SYNCS.PHASECHK.TRANS64.TRYWAIT P0, [UR17+0x20], R5 ;  /* 0x00002005ff0075a7 */ /* 0x000ea40008001111 */
[----:B--2---:R-:W-:Y:S05]  /*1a80*/  @!P0 BRA `(.L_x_28) ;  /* 0x0000006400c48947 */ /* 0x004fea0003800000 */
.L_x_27:
[----:B------:R2:W-:Y:S01]  /*1a90*/  @!P5 SYNCS.ARRIVE.TRANS64 RZ, [UR17], R3 ;  /* 0x00000003ffffd9a7 */ /* 0x0005e20008000011 */
[----:B------:R-:W-:Y:S04]  /*1aa0*/  BSSY.RECONVERGENT B0, `(.L_x_29) ;  /* 0x0000003000007945 */ /* 0x000fe80003800200 */
[----:B------:R-:W-:Y:S05]  /*1ab0*/  @P4 BRA `(.L_x_30) ;  /* 0x0000000000044947 */ /* 0x000fea0003800000 */
[----:B------:R-:W-:Y:S05]  /*1ac0*/  BPT.TRAP 0x1 ;  /* 0x000000040000795c */ /* 0x000fea0000300000 */
.L_x_30:
[----:B------:R-:W-:Y:S05]  /*1ad0*/  BSYNC.RECONVERGENT B0 ;  /* 0x0000000000007941 */ /* 0x000fea0003800200 */
.L_x_29:
        /* <DEDUP_REMOVED lines=10> */
[----:B------:R-:W-:Y:S01]  /*1b80*/  UIADD3 UR16, UPT, UPT, UR16, 0x8400, URZ ;  /* 0x0000840010107890 */ /* 0x000fe2000fffe0ff */
[----:B-1----:R-:W-:Y:S01]  /*1b90*/  SHF.L.U32 R2, R15, 0x1f, RZ ;  /* 0x0000001f0f027819 */ /* 0x002fe200000006ff */
[----:B------:R-:W-:Y:S02]  /*1ba0*/  UIADD3.X UR31, UPT, UPT, URZ, UR23, URZ, UP1, !UPT ;  /* 0x00000017ff1f7290 */ /* 0x000fe40008ffe4ff */
[----:B------:R-:W-:Y:S01]  /*1bb0*/  UIADD3.X UR29, UPT, UPT, URZ, UR23, URZ, UP0, !UPT ;  /* 0x00000017ff1d7290 */ /* 0x000fe200087fe4ff */
[----:B------:R1:W1:Y:S01]  /*1bc0*/  SYNCS.PHASECHK.TRANS64.TRYWAIT P0, [UR8+0x20], R2 ;  /* 0x00002002ff0075a7 */ /* 0x0002620008001108 */
[----:B------:R-:W-:Y:S01]  /*1bd0*/  ULEA UR8, UR25, UR4, 0xd ;  /* 0x0000000419087291 */ /* 0x000fe2000f8e68ff */
[----:B------:R-:W-:Y:S01]  /*1be0*/  UMOV UR26, 0x0 ;  /* 0x00000000001a7882 */ /* 0x000fe20000000000 */
[----:B------:R-:W-:-:S02]  /*1bf0*/  UMOV UR27, 0x10000000 ;  /* 0x10000000001b7882 */ /* 0x000fc40000000000 */
[----:B------:R-:W-:Y:S01]  /*1c00*/  UIADD3 UR8, UPT, UPT, UR8, 0x18400, URZ ;  /* 0x0001840008087890 */ /* 0x000fe2000fffe0ff */
[----:B------:R-:W-:Y:S01]  /*1c10*/  UMOV UR19, UR35 ;  /* 0x0000002300137c82 */ /* 0x000fe20008000000 */
[----:B------:R-:W-:Y:S01]  /*1c20*/  UMOV UR20, UR36 ;  /* 0x0000002400147c82 */ /* 0x000fe20008000000 */
[----:B------:R-:W-:Y:S01]  /*1c30*/  UMOV UR12, UR36 ;  /* 0x00000024000c7c82 */ /* 0x000fe20008000000 */
[----:B------:R-:W-:Y:S01]  /*1c40*/  UMOV UR9, UR17 ;  /* 0x0000001100097c82 */ /* 0x000fe20008000000 */
[----:B------:R-:W-:Y:S01]  /*1c50*/  UMOV UR10, UR18 ;  /* 0x00000012000a7c82 */ /* 0x000fe20008000000 */
[----:B------:R1:W-:Y:S01]  /*1c60*/  UTMALDG.3D [UR16], [UR30], desc[UR26] ;  /* 0x00001a101e0075b4 */ /* 0x0003e20008011000 */
[----:B------:R-:W-:Y:S01]  /*1c70*/  UIADD3 UR24, UPT, UPT, UR24, 0x1, URZ ;  /* 0x0000000118187890 */ /* 0x000fe2000fffe0ff */
[----:B------:R-:W-:-:S03]  /*1c80*/  UMOV UR25, UR6 ;  /* 0x0000000600197c82 */ /* 0x000fc60008000000 */
[----:B------:R-:W-:Y:S01]  /*1c90*/  UISETP.NE.AND UP0, UPT, UR24, UR21, UPT ;  /* 0x000000151800728c */ /* 0x000fe2000bf05270 */
[----:B------:R1:W-:Y:S08]  /*1ca0*/  UTMALDG.3D [UR8], [UR28], desc[UR26] ;  /* 0x00001a081c0075b4 */ /* 0x0003f00008011000 */
[----:B------:R-:W-:Y:S05]  /*1cb0*/  BRA.U UP0, `(.L_x_31) ;  /* 0xfffffffd005c7547 */ /* 0x000fea000b83ffff */
.L_x_26:
[----:B-1----:R-:W-:Y:S01]  /*1cc0*/  LEA R2, R14, UR4, 0x3 ;  /* 0x000000040e027c11 */ /* 0x002fe2000f8e18ff */
[----:B------:R-:W-:Y:S01]  /*1cd0*/  NOP ;  /* 0x0000000000007918 */ /* 0x000fe20000000000 */
[----:B--2---:R-:W-:Y:S02]  /*1ce0*/  SHF.L.U32 R3, R12, 0x1f, RZ ;  /* 0x0000001f0c037819 */ /* 0x004fe400000006ff */
[----:B------:R-:W-:Y:S02]  /*1cf0*/  LEA R4, R14, UR4, 0x4 ;  /* 0x000000040e047c11 */ /* 0x000fe4000f8e20ff */
[----:B------:R-:W1:Y:S02]  /*1d00*/  SYNCS.PHASECHK.TRANS64.TRYWAIT P0, [R2+URZ+0x90], R3 ;  /* 0x00009003020075a7 */ /* 0x000e6400080011ff */
[----:B-1----:R-:W-:Y:S05]  /*1d10*/  @!P0 BRA `(.L_x_32) ;  /* 0x0000006400388947 */ /* 0x002fea0003800000 */
.L_x_134:
[----:B------:R-:W2:Y:S01]  /*1d20*/  LDS.128 R4, [R4+0x120] ;  /* 0x0001200004047984 */ /* 0x000ea20000000c00 */
[----:B---3--:R-:W-:Y:S01]  /*1d30*/  ISETP.GE.AND P0, PT, R26, 0x1, PT ;  /* 0x000000011a00780c */ /* 0x008fe20003f06270 */
[----:B-1----:R-:W-:Y:S01]  /*1d40*/  VIADD R2, R2, 0xa0 ;  /* 0x000000a002027836 */ /* 0x002fe20000000000 */
[----:B------:R-:W-:Y:S01]  /*1d50*/  @!PT LDS RZ, [RZ] ;  /* 0x00000000fffff984 */ /* 0x000fe20000000800 */
[----:B------:R-:W-:Y:S01]  /*1d60*/  @!PT LDS RZ, [RZ] ;  /* 0x00000000fffff984 */ /* 0x000fe20000000800 */
[----:B------:R-:W-:Y:S01]  /*1d70*/  @!PT LDS RZ, [RZ] ;  /* 0x00000000fffff984 */ /* 0x000fe20000000800 */
[----:B------:R-:W-:Y:S01]  /*1d80*/  @!PT LDS RZ, [RZ] ;  /* 0x00000000fffff984 */ /* 0x000fe20000000800 */
[----:B------:R1:W-:Y:S06]  /*1d90*/  MEMBAR.ALL.CTA ;  /* 0x0000000000007992 */ /* 0x0003ec0000008000 */
[----:B-1----:R-:W1:Y:S01]  /*1da0*/  FENCE.VIEW.ASYNC.S ;  /* 0x00000000000073c6 */ /* 0x002e620000000000 */
[----:B------:R-:W-:-:S04]  /*1db0*/  PRMT R2, RZ, 0x654, R2 ;  /* 0x00000654ff027816 */ /* 0x000fc80000000002 */
[----:B-1----:R1:W-:Y:S01]  /*1dc0*/  SYNCS.ARRIVE.TRANS64.RED.A1T0 RZ, [R2+URZ], RZ ;  /* 0x000000ff02ff79a7 */ /* 0x0023e200081004ff */
[----:B--2---:R-:W-:-:S13]  /*1dd0*/  LOP3.LUT P2, RZ, R6, 0x1, RZ, 0xc0, !PT ;  /* 0x0000000106ff7812 */ /* 0x004fda000784c0ff */
[----:B------:R-:W-:Y:S01]  /*1de0*/  @P2 SHF.R.U32.HI R3, RZ, 0x10, R5 ;  /* 0x00000010ff032819 */ /* 0x000fe20000011605 */
[----:B------:R-:W-:Y:S01]  /*1df0*/  VOTEU.ANY UP0, P2 ;  /* 0x0000000000ff7886 */ /* 0x000fe20001000100 */
[----:B------:R-:W-:Y:S02]  /*1e00*/  @P2 MOV R13, R4 ;  /* 0x00000004000d2202 */ /* 0x000fe40000000f00 */
[----:B------:R-:W-:Y:S02]  /*1e10*/  @P2 R2UR.BROADCAST UR8, R3 ;  /* 0x00000000030822ca */ /* 0x000fe400008e0000 */
[----:B------:R-:W-:-:S11]  /*1e20*/  @P2 LOP3.LUT R11, R5, 0xffff, RZ, 0xc0, !PT ;  /* 0x0000ffff050b2812 */ /* 0x000fd600078ec0ff */
[----:B------:R-:W-:Y:S01]  /*1e30*/  @UP0 UMOV UR36, UR8 ;  /* 0x0000000800240c82 */ /* 0x000fe20008000000 */
[----:B-1----:R-:W-:Y:S05]  /*1e40*/  @!P0 BRA `(.L_x_33) ;  /* 0x0000000000b88947 */ /* 0x002fea0003800000 */
[----:B------:R-:W4:Y:S01]  /*1e50*/  LDC.64 R4, c[0x0][0xb18] ;  /* 0x0002c600ff047b82 */ /* 0x000f220000000a00 */
[----:B------:R-:W-:-:S07]  /*1e60*/  ISETP.NE.AND P3, PT, R26, 0x1, PT ;  /* 0x000000011a00780c */ /* 0x000fce0003f65270 */
[----:B------:R-:W1:Y:S08]  /*1e70*/  LDC.64 R6, c[0x0][0xb10] ;  /* 0x0002c400ff067b82 */ /* 0x000e700000000a00 */
[----:B------:R-:W2:Y:S08]  /*1e80*/  LDC R16, c[0x0][0xb20] ;  /* 0x0002c800ff107b82 */ /* 0x000eb00000000800 */
[----:B------:R-:W3:Y:S01]  /*1e90*/  LDC R18, c[0x0][0xb0c] ;  /* 0x0002c300ff127b82 */ /* 0x000ee20000000800 */
[----:B----4-:R-:W-:Y:S01]  /*1ea0*/  IMAD.HI.U32 R17, R0, R5, RZ ;  /* 0x0000000500117227 */ /* 0x010fe200078e00ff */
[----:B------:R-:W-:-:S03]  /*1eb0*/  ISETP.NE.AND P0, PT, R4, 0x1, PT ;  /* 0x000000010400780c */ /* 0x000fc60003f05270 */
[----:B------:R-:W-:-:S03]  /*1ec0*/  IMAD.HI.U32 R5, R11, R5, RZ ;  /* 0x000000050b057227 */ /* 0x000fc600078e00ff */
[----:B------:R-:W4:Y:S01]  /*1ed0*/  LDC.64 R2, c[0x0][0xb28] ;  /* 0x0002ca00ff027b82 */ /* 0x000f220000000a00 */
[----:B-1----:R-:W-:-:S04]  /*1ee0*/  IMAD.HI.U32 R20, R9, R6, RZ ;  /* 0x0000000609147227 */ /* 0x002fc800078e00ff */
[----:B------:R-:W-:Y:S01]  /*1ef0*/  IMAD.HI.U32 R22, R13, R6, RZ ;  /* 0x000000060d167227 */ /* 0x000fe200078e00ff */
[----:B------:R-:W-:Y:S02]  /*1f00*/  SHF.R.U32.HI R20, RZ, R7, R20 ;  /* 0x00000007ff147219 */ /* 0x000fe40000011614 */
[-C--:B--2---:R-:W-:Y:S02]  /*1f10*/  SHF.R.U32.HI R17, RZ, R16.reuse, R17 ;  /* 0x00000010ff117219 */ /* 0x084fe40000011611 */
[----:B------:R-:W-:Y:S02]  /*1f20*/  SHF.R.U32.HI R16, RZ, R16, R5 ;  /* 0x00000010ff107219 */ /* 0x000fe40000011605 */
[----:B------:R-:W-:Y:S02]  /*1f30*/  SEL R17, R0, R17, !P0 ;  /* 0x0000001100117207 */ /* 0x000fe40004000000 */
[----:B------:R-:W-:Y:S02]  /*1f40*/  SHF.R.U32.HI R22, RZ, R7, R22 ;  /* 0x00000007ff167219 */ /* 0x000fe40000011616 */
[----:B---3--:R-:W-:-:S02]  /*1f50*/  ISETP.NE.AND P1, PT, R18, 0x1, PT ;  /* 0x000000011200780c */ /* 0x008fc40003f25270 */
[----:B------:R-:W-:Y:S02]  /*1f60*/  SEL R5, R11, R16, !P0 ;  /* 0x000000100b057207 */ /* 0x000fe40004000000 */
[----:B------:R-:W-:Y:S02]  /*1f70*/  SEL R19, R9, R20, !P1 ;  /* 0x0000001409137207 */ /* 0x000fe40004800000 */
[----:B------:R-:W-:Y:S01]  /*1f80*/  SEL R7, R13, R22, !P1 ;  /* 0x000000160d077207 */ /* 0x000fe20004800000 */
[----:B----4-:R-:W-:-:S04]  /*1f90*/  IMAD.HI.U32 R20, R17, R2, RZ ;  /* 0x0000000211147227 */ /* 0x010fc800078e00ff */
[----:B------:R-:W-:Y:S01]  /*1fa0*/  IMAD.HI.U32 R6, R19, R2, RZ ;  /* 0x0000000213067227 */ /* 0x000fe200078e00ff */
[----:B------:R-:W-:-:S04]  /*1fb0*/  @P3 SHF.R.U32.HI R17, RZ, R3, R20 ;  /* 0x00000003ff113219 */ /* 0x000fc80000011614 */
        /* <DEDUP_REMOVED lines=8> */
[----:B------:R-:W-:-:S04]  /*2040*/  @!P0 IMAD.HI.U32 R16, R7, R2, RZ ;  /* 0x0000000207108227 */ /* 0x000fc800078e00ff */
[----:B------:R-:W-:Y:S01]  /*2050*/  IMAD.MOV R2, RZ, RZ, -R6 ;  /* 0x000000ffff027224 */ /* 0x000fe200078e0a06 */
[----:B------:R-:W-:-:S03]  /*2060*/  @!P0 SHF.R.U32.HI R16, RZ, R3, R16 ;  /* 0x00000003ff108219 */ /* 0x000fc60000011610 */
[----:B------:R-:W-:Y:S01]  /*2070*/  IMAD R2, R26, R2, R5 ;  /* 0x000000021a027224 */ /* 0x000fe200078e0205 */
[----:B------:R-:W-:Y:S02]  /*2080*/  @!P0 SEL R3, R7, R16, !P3 ;  /* 0x0000001007038207 */ /* 0x000fe40005800000 */
[----:B------:R-:W-:-:S03]  /*2090*/  IADD3 R16, PT, PT, -R5, RZ, RZ ;  /* 0x000000ff05107210 */ /* 0x000fc60007ffe1ff */
[--C-:B------:R-:W-:Y:S02]  /*20a0*/  @!P0 IMAD.IADD R6, R6, 0x1, -R3.reuse ;  /* 0x0000000106068824 */ /* 0x100fe400078e0a03 */
[----:B------:R-:W-:Y:S01]  /*20b0*/  @!P0 IMAD R3, R2, R19, R3 ;  /* 0x0000001302038224 */ /* 0x000fe200078e0203 */
[----:B------:R-:W-:Y:S01]  /*20c0*/  IADD3 R2, PT, PT, -R7, RZ, RZ ;  /* 0x000000ff07027210 */ /* 0x000fe20007ffe1ff */
[----:B------:R-:W-:Y:S02]  /*20d0*/  @!P0 IMAD R5, R26, R6, R7 ;  /* 0x000000061a058224 */ /* 0x000fe400078e0207 */
[----:B------:R-:W-:Y:S02]  /*20e0*/  IMAD R11, R4, R16, R11 ;  /* 0x00000010040b7224 */ /* 0x000fe400078e020b */
[----:B------:R-:W-:Y:S02]  /*20f0*/  @!P0 IMAD.MOV.U32 R7, RZ, RZ, R3 ;  /* 0x000000ffff078224 */ /* 0x000fe400078e0003 */
[----:B------:R-:W-:-:S02]  /*2100*/  IMAD R2, R18, R2, R13 ;  /* 0x0000000212027224 */ /* 0x000fc400078e020d */
[----:B------:R-:W-:Y:S02]  /*2110*/  IMAD R11, R5, R4, R11 ;  /* 0x00000004050b7224 */ /* 0x000fe400078e020b */
[----:B------:R-:W-:Y:S02]  /*2120*/  IMAD R13, R7, R18, R2 ;  /* 0x00000012070d7224 */ /* 0x000fe400078e0202 */
.L_x_33:
[----:B------:R-:W1:Y:S02]  /*2130*/  LDCU UR8, c[0x0][0xb30] ;  /* 0x00016600ff0877ac */ /* 0x000e640008000800 */
[----:B-1----:R-:W-:-:S09]  /*2140*/  UISETP.NE.AND UP0, UPT, UR8, 0x1, UPT ;  /* 0x000000010800788c */ /* 0x002fd2000bf05270 */
[----:B------:R-:W-:Y:S05]  /*2150*/  BRA.U UP0, `(.L_x_34) ;  /* 0x0000000100407547 */ /* 0x000fea000b800000 */
[----:B------:R-:W1:Y:S08]  /*2160*/  LDC.64 R4, c[0x0][0xb10] ;  /* 0x0002c400ff047b82 */ /* 0x000e700000000a00 */
[----:B------:R-:W2:Y:S08]  /*2170*/  LDC.64 R2, c[0x0][0xb18] ;  /* 0x0002c600ff027b82 */ /* 0x000eb00000000a00 */
[----:B------:R-:W3:Y:S08]  /*2180*/  LDC R6, c[0x0][0xb20] ;  /* 0x0002c800ff067b82 */ /* 0x000ef00000000800 */
[----:B------:R-:W4:Y:S01]  /*2190*/  LDC R16, c[0x0][0xb0c] ;  /* 0x0002c300ff107b82 */ /* 0x000f220000000800 */
[----:B-1----:R-:W-:-:S05]  /*21a0*/  IMAD.HI.U32 R4, R13, R4, RZ ;  /* 0x000000040d047227 */ /* 0x002fca00078e00ff */
[----:B------:R-:W-:Y:S01]  /*21b0*/  SHF.R.U32.HI R4, RZ, R5, R4 ;  /* 0x00000005ff047219 */ /* 0x000fe20000011604 */
[----:B--2---:R-:W-:Y:S01]  /*21c0*/  IMAD.HI.U32 R3, R11, R3, RZ ;  /* 0x000000030b037227 */ /* 0x004fe200078e00ff */
[----:B------:R-:W-:-:S04]  /*21d0*/  ISETP.NE.AND P0, PT, R2, 0x1, PT ;  /* 0x000000010200780c */ /* 0x000fc80003f05270 */
[----:B---3--:R-:W-:-:S04]  /*21e0*/  SHF.R.U32.HI R6, RZ, R6, R3 ;  /* 0x00000006ff067219 */ /* 0x008fc80000011603 */
[----:B------:R-:W-:Y:S02]  /*21f0*/  SEL R3, R11, R6, !P0 ;  /* 0x000000060b037207 */ /* 0x000fe40004000000 */
[----:B----4-:R-:W-:-:S04]  /*2200*/  ISETP.NE.AND P1, PT, R16, 0x1, PT ;  /* 0x000000011000780c */ /* 0x010fc80003f25270 */
[----:B------:R-:W-:-:S05]  /*2210*/  SEL R4, R13, R4, !P1 ;  /* 0x000000040d047207 */ /* 0x000fca0004800000 */
[----:B------:R-:W-:Y:S02]  /*2220*/  IMAD.IADD R5, R3, 0x1, -R4 ;  /* 0x0000000103057824 */ /* 0x000fe400078e0a04 */
[----:B------:R-:W-:Y:S02]  /*2230*/  IMAD.IADD R3, R4, 0x1, -R3 ;  /* 0x0000000104037824 */ /* 0x000fe400078e0a03 */
[----:B------:R-:W-:Y:S02]  /*2240*/  IMAD R13, R5, R16, R13 ;  /* 0x00000010050d7224 */ /* 0x000fe400078e020d */
[----:B------:R-:W-:-:S07]  /*2250*/  IMAD R11, R3, R2, R11 ;  /* 0x00000002030b7224 */ /* 0x000fce00078e020b */
.L_x_34:
[----:B------:R-:W-:Y:S01]  /*2260*/  VIADD R14, R14, 0x1 ;  /* 0x000000010e0e7836 */ /* 0x000fe20000000000 */
[----:B------:R-:W-:Y:S01]  /*2270*/  PLOP3.LUT P1, PT, PT, PT, PT, 0x80, 0x8 ;  /* 0x000000000008781c */ /* 0x000fe20003f2f070 */
[----:B------:R-:W-:Y:S02]  /*2280*/  IMAD.IADD R21, R13, 0x1, R68 ;  /* 0x000000010d157824 */ /* 0x000fe400078e0244 */
[----:B------:R-:W-:Y:S01]  /*2290*/  IMAD.IADD R20, R11, 0x1, R66 ;  /* 0x000000010b147824 */ /* 0x000fe200078e0242 */
[----:B------:R-:W-:-:S04]  /*22a0*/  ISETP.NE.AND P0, PT, R14, 0x2, PT ;  /* 0x000000020e00780c */ /* 0x000fc80003f05270 */
[----:B------:R-:W-:Y:S02]  /*22b0*/  SEL R3, RZ, 0x1, P0 ;  /* 0x00000001ff037807 */ /* 0x000fe40000000000 */
[----:B------:R-:W-:Y:S02]  /*22c0*/  SEL R14, R14, RZ, P0 ;  /* 0x000000ff0e0e7207 */ /* 0x000fe40000000000 */
[----:B------:R-:W-:Y:S01]  /*22d0*/  LOP3.LUT R12, R12, R3, RZ, 0x3c, !PT ;  /* 0x000000030c0c7212 */ /* 0x000fe200078e3cff */
[----:B------:R-:W-:Y:S06]  /*22e0*/  @P2 BRA `(.L_x_35) ;  /* 0xfffffff000982947 */ /* 0x000fec000383ffff */
[----:B------:R-:W-:Y:S01]  /*22f0*/  UIADD3 UR4, UPT, UPT, UR4, 0x20, URZ ;  /* 0x0000002004047890 */ /* 0x000fe2000fffe0ff */
[----:B------:R-:W-:-:S03]  /*2300*/  SHF.L.U32 R3, R15, 0x1f, RZ ;  /* 0x0000001f0f037819 */ /* 0x000fc600000006ff */
[----:B------:R-:W-:-:S09]  /*2310*/  ULEA UR5, UR6, UR4, 0x3 ;  /* 0x0000000406057291 */ /* 0x000fd2000f8e18ff */
[----:B------:R-:W1:Y:S02]  /*2320*/  SYNCS.PHASECHK.TRANS64.TRYWAIT P0, [UR5], R3 ;  /* 0x00000003ff0075a7 */ /* 0x000e640008001105 */
[----:B-1----:R-:W-:Y:S05]  /*2330*/  @!P0 BRA `(.L_x_36) ;  /* 0x0000005c00c48947 */ /* 0x002fea0003800000 */
.L_x_136:
[----:B------:R-:W-:-:S04]  /*2340*/  UIADD3 UR6, UPT, UPT, UR6, 0x1, URZ ;  /* 0x0000000106067890 */ /* 0x000fc8000fffe0ff */
[----:B------:R-:W-:-:S04]  /*2350*/  UISETP.NE.AND UP0, UPT, UR6, 0x4, UPT ;  /* 0x000000040600788c */ /* 0x000fc8000bf05270 */
[----:B------:R-:W-:Y:S02]  /*2360*/  USEL UR7, URZ, 0x1, UP0 ;  /* 0x00000001ff077887 */ /* 0x000fe40008000000 */
[----:B------:R-:W-:-:S04]  /*2370*/  USEL UR6, UR6, URZ, UP0 ;  /* 0x000000ff06067287 */ /* 0x000fc80008000000 */
[----:B------:R-:W-:Y:S01]  /*2380*/  ULEA UR5, UR6, UR4, 0x3 ;  /* 0x0000000406057291 */ /* 0x000fe2000f8e18ff */
[----:B------:R-:W-:-:S04]  /*2390*/  LOP3.LUT R2, R15, UR7, RZ, 0x3c, !PT ;  /* 0x000000070f027c12 */ /* 0x000fc8000f8e3cff */
[----:B-1----:R-:W-:-:S04]  /*23a0*/  SHF.L.U32 R3, R2, 0x1f, RZ ;  /* 0x0000001f02037819 */ /* 0x002fc800000006ff */
[----:B------:R-:W1:Y:S02]  /*23b0*/  SYNCS.PHASECHK.TRANS64.TRYWAIT P0, [UR5], R3 ;  /* 0x00000003ff0075a7 */ /* 0x000e640008001105 */
[----:B-1----:R-:W-:Y:S05]  /*23c0*/  @!P0 BRA `(.L_x_37) ;  /* 0x0000005c00b88947 */ /* 0x002fea0003800000 */
.L_x_138:
        /* <DEDUP_REMOVED lines=9> */
.L_x_140:
[----:B------:R-:W-:-:S04]  /*2460*/  UIADD3 UR6, UPT, UPT, UR6, 0x1, URZ ;  /* 0x0000000106067890 */ /* 0x000fc8000fffe0ff */
[----:B------:R-:W-:-:S04]  /*2470*/  UISETP.NE.AND UP0, UPT, UR6, 0x4, UPT ;  /* 0x000000040600788c */ /* 0x000fc8000bf05270 */
[----:B------:R-:W-:Y:S02]  /*2480*/  USEL UR5, URZ, 0x1, UP0 ;  /* 0x00000001ff057887 */ /* 0x000fe40008000000 */
[----:B------:R-:W-:-:S04]  /*2490*/  USEL UR6, UR6, URZ, UP0 ;  /* 0x000000ff06067287 */ /* 0x000fc80008000000 */
[----:B------:R-:W-:Y:S01]  /*24a0*/  ULEA UR6, UR6, UR4, 0x3 ;  /* 0x0000000406067291 */ /* 0x000fe2000f8e18ff */
[----:B-1----:R-:W-:-:S04]  /*24b0*/  LOP3.LUT R3, R2, UR5, RZ, 0x3c, !PT ;  /* 0x0000000502037c12 */ /* 0x002fc8000f8e3cff */
[----:B------:R-:W-:Y:S01]  /*24c0*/  SHF.L.U32 R3, R3, 0x1f, RZ ;  /* 0x0000001f03037819 */ /* 0x000fe200000006ff */
[----:B----4-:R-:W-:-:S07]  /*24d0*/  IMAD.U32 R0, RZ, RZ, UR6 ;  /* 0x00000006ff007e24 */ /* 0x010fce000f8e00ff */
.L_x_39:
[----:B-1----:R1:W2:Y:S02]  /*24e0*/  SYNCS.PHASECHK.TRANS64.TRYWAIT P0, [R0+URZ], R3 ;  /* 0x00000003000075a7 */ /* 0x0022a400080011ff */
[----:B--2---:R-:W-:Y:S05]  /*24f0*/  @!P0 NANOSLEEP.SYNCS 0x989680 ;  /* 0x009896800000895d */ /* 0x004fea0003900000 */
[----:B------:R-:W2:Y:S02]  /*2500*/  @!P0 SYNCS.PHASECHK.TRANS64 P0, [R0+URZ], R3 ;  /* 0x00000003000085a7 */ /* 0x000ea400080010ff */
[----:B--2---:R-:W-:Y:S05]  /*2510*/  @P0 EXIT ;  /* 0x000000000000094d */ /* 0x004fea0003800000 */
[----:B------:R-:W-:Y:S05]  /*2520*/  BRA `(.L_x_39) ;  /* 0xfffffffc00ec7947 */ /* 0x000fea000383ffff */
.L_x_17:
[----:B------:R-:W-:-:S04]  /*2530*/  UISETP.NE.AND UP1, UPT, UR37, URZ, UPT ;  /* 0x000000ff2500728c */ /* 0x000fc8000bf25270 */
[----:B------:R-:W-:-:S09]  /*2540*/  UISETP.NE.OR UP1, UPT, UR8, 0x1, UP1 ;  /* 0x000000010800788c */ /* 0x000fd20008f25670 */
[----:B------:R-:W-:Y:S05]  /*2550*/  BRA.U UP1, `(.L_x_40) ;  /* 0x0000000501487547 */ /* 0x000fea000b800000 */
[----:B------:R-:W-:Y:S01]  /*2560*/  ISETP.NE.AND P2, PT, R2, RZ, PT ;  /* 0x000000ff0200720c */ /* 0x000fe20003f45270 */
[----:B------:R-:W-:Y:S01]  /*2570*/  IMAD.MOV.U32 R12, RZ, RZ, 0x1 ;  /* 0x00000001ff0c7424 */ /* 0x000fe200078e00ff */
[----:B------:R-:W-:Y:S02]  /*2580*/  CS2R R10, SRZ ;  /* 0x00000000000a7805 */ /* 0x000fe4000001ff00 */
[----:B------:R-:W-:Y:S01]  /*2590*/  CS2R R8, SRZ ;  /* 0x0000000000087805 */ /* 0x000fe2000001ff00 */
[----:B------:R-:W-:Y:S01]  /*25a0*/  UMOV UR4, 0x400 ;  /* 0x0000040000047882 */ /* 0x000fe20000000000 */
[----:B------:R-:W-:Y:S01]  /*25b0*/  UMOV UR6, URZ ;  /* 0x000000ff00067c82 */ /* 0x000fe20008000000 */
[----:B------:R-:W-:-:S12]  /*25c0*/  ULEA UR37, UR37, UR4, 0x18 ;  /* 0x0000000425257291 */ /* 0x000fd8000f8ec0ff */
.L_x_44:
[----:B------:R-:W-:Y:S02]  /*25d0*/  LEA R0, R8, UR37, 0x3 ;  /* 0x0000002508007c11 */ /* 0x000fe4000f8e18ff */
[----:B------:R-:W-:-:S03]  /*25e0*/  SHF.L.U32 R5, R9, 0x1f, RZ ;  /* 0x0000001f09057819 */ /* 0x000fc600000006ff */
[----:B------:R-:W-:Y:S01]  /*25f0*/  VIADD R4, R0, 0x100 ;  /* 0x0000010000047836 */ /* 0x000fe20000000000 */
[----:B------:R-:W1:Y:S02]  /*2600*/  SYNCS.PHASECHK.TRANS64.TRYWAIT P0, [R0+URZ+0xf0], R5 ;  /* 0x0000f005000075a7 */ /* 0x000e6400080011ff */
[----:B-1----:R-:W-:Y:S05]  /*2610*/  @!P0 BRA `(.L_x_41) ;  /* 0x0000005c00548947 */ /* 0x002fea0003800000 */
.L_x_141:
[----:B------:R-:W-:Y:S01]  /*2620*/  ULEA UR5, UR6, UR37, 0x3 ;  /* 0x0000002506057291 */ /* 0x000fe2000f8e18ff */
[----:B------:R-:W-:Y:S02]  /*2630*/  PRMT R4, RZ, 0x654, R4 ;  /* 0x00000654ff047816 */ /* 0x000fe40000000004 */
[----:B-1----:R-:W-:Y:S01]  /*2640*/  SHF.L.U32 R5, R12, 0x1f, RZ ;  /* 0x0000001f0c057819 */ /* 0x002fe200000006ff */
[----:B------:R-:W-:Y:S01]  /*2650*/  UIADD3 UR4, UPT, UPT, UR5, 0x90, URZ ;  /* 0x0000009005047890 */ /* 0x000fe2000fffe0ff */
[----:B------:R1:W-:Y:S05]  /*2660*/  SYNCS.ARRIVE.TRANS64.RED.A1T0 RZ, [R4+URZ], RZ ;  /* 0x000000ff04ff79a7 */ /* 0x0003ea00081004ff */
[----:B------:R-:W-:Y:S01]  /*2670*/  IMAD.U32 R7, RZ, RZ, UR4 ;  /* 0x00000004ff077e24 */ /* 0x000fe2000f8e00ff */
[----:B------:R-:W2:Y:S04]  /*2680*/  SYNCS.PHASECHK.TRANS64.TRYWAIT P0, [UR5+0xa0], R5 ;  /* 0x0000a005ff0075a7 */ /* 0x000ea80008001105 */
[----:B------:R-:W-:Y:S01]  /*2690*/  PRMT R6, R2, 0x654, R7 ;  /* 0x0000065402067816 */ /* 0x000fe20000000007 */
[----:B-1----:R-:W-:Y:S01]  /*26a0*/  @!P2 IMAD.MOV.U32 R4, RZ, RZ, 0x10 ;  /* 0x00000010ff04a424 */ /* 0x002fe200078e00ff */
[----:B--2---:R-:W-:Y:S06]  /*26b0*/  @!P0 BRA `(.L_x_42) ;  /* 0x0000005c00408947 */ /* 0x004fec0003800000 */
.L_x_143:
[----:B------:R-:W-:Y:S01]  /*26c0*/  ULEA UR4, UR6, UR37, 0x4 ;  /* 0x0000002506047291 */ /* 0x000fe2000f8e20ff */
[----:B------:R-:W-:Y:S01]  /*26d0*/  SEL R3, R6, R3, !P2 ;  /* 0x0000000306037207 */ /* 0x000fe20005000000 */
[----:B------:R-:W-:Y:S01]  /*26e0*/  UIADD3 UR5, UPT, UPT, UR5, 0x90, URZ ;  /* 0x0000009005057890 */ /* 0x000fe2000fffe0ff */
[----:B-1----:R-:W-:Y:S01]  /*26f0*/  LEA R0, R11, UR37, 0x3 ;  /* 0x000000250b007c11 */ /* 0x002fe2000f8e18ff */
[----:B------:R-:W-:Y:S01]  /*2700*/  UIADD3 UR4, UPT, UPT, UR4, 0x120, URZ ;  /* 0x0000012004047890 */ /* 0x000fe2000fffe0ff */
[----:B------:R-:W-:Y:S01]  /*2710*/  SHF.L.U32 R5, R10, 0x1f, RZ ;  /* 0x0000001f0a057819 */ /* 0x000fe200000006ff */
[----:B------:R1:W-:Y:S01]  /*2720*/  @!P2 SYNCS.ARRIVE.TRANS64.RED RZ, [R3+URZ], R4 ;  /* 0x0000000403ffa9a7 */ /* 0x0003e200080004ff */
[----:B------:R-:W-:Y:S01]  /*2730*/  UIADD3 UR6, UPT, UPT, UR6, 0x1, URZ ;  /* 0x0000000106067890 */ /* 0x000fe2000fffe0ff */
[----:B------:R-:W-:-:S03]  /*2740*/  VIADD R8, R8, 0x1 ;  /* 0x0000000108087836 */ /* 0x000fc60000000000 */
[----:B------:R-:W-:Y:S02]  /*2750*/  UISETP.NE.AND UP0, UPT, UR6, 0x2, UPT ;  /* 0x000000020600788c */ /* 0x000fe4000bf05270 */
[----:B------:R-:W-:Y:S06]  /*2760*/  UGETNEXTWORKID.BROADCAST [UR4], [UR5] ;  /* 0x00000000040073ca */ /* 0x000fec0008000100 */
[----:B------:R-:W-:Y:S01]  /*2770*/  USEL UR4, URZ, 0x1, UP0 ;  /* 0x00000001ff047887 */ /* 0x000fe20008000000 */
[----:B------:R-:W-:Y:S01]  /*2780*/  ISETP.NE.AND P0, PT, R8, 0x2, PT ;  /* 0x000000020800780c */ /* 0x000fe20003f05270 */
[----:B------:R-:W-:Y:S01]  /*2790*/  USEL UR6, UR6, URZ, UP0 ;  /* 0x000000ff06067287 */ /* 0x000fe20008000000 */
[----:B------:R-:W2:Y:S03]  /*27a0*/  SYNCS.PHASECHK.TRANS64.TRYWAIT P1, [R0+URZ+0x90], R5 ;  /* 0x00009005000075a7 */ /* 0x000ea600080211ff */
[----:B------:R-:W-:Y:S01]  /*27b0*/  LOP3.LUT R12, R12, UR4, RZ, 0x3c, !PT ;  /* 0x000000040c0c7c12 */ /* 0x000fe2000f8e3cff */
[----:B-12---:R-:W-:Y:S07]  /*27c0*/  @!P1 BRA `(.L_x_43) ;  /* 0x0000005c00149947 */ /* 0x006fee0003800000 */
.L_x_144:
[C---:B------:R-:W-:Y:S01]  /*27d0*/  LEA R4, R11.reuse, UR37, 0x4 ;  /* 0x000000250b047c11 */ /* 0x040fe2000f8e20ff */
[----:B-1----:R-:W-:Y:S01]  /*27e0*/  VIADD R0, R0, 0xa0 ;  /* 0x000000a000007836 */ /* 0x002fe20000000000 */
[----:B------:R-:W-:Y:S01]  /*27f0*/  SEL R8, R8, RZ, P0 ;  /* 0x000000ff08087207 */ /* 0x000fe20000000000 */
[----:B------:R-:W-:-:S03]  /*2800*/  VIADD R11, R11, 0x1 ;  /* 0x000000010b0b7836 */ /* 0x000fc60000000000 */
[----:B------:R-:W1:Y:S01]  /*2810*/  LDS.128 R4, [R4+0x120] ;  /* 0x0001200004047984 */ /* 0x000e620000000c00 */
[----:B------:R-:W-:Y:S02]  /*2820*/  PRMT R0, RZ, 0x654, R0 ;  /* 0x00000654ff007816 */ /* 0x000fe40000000000 */
[C---:B------:R-:W-:Y:S01]  /*2830*/  ISETP.NE.AND P1, PT, R11.reuse, 0x2, PT ;  /* 0x000000020b00780c */ /* 0x040fe20003f25270 */
[----:B------:R-:W-:Y:S01]  /*2840*/  @!PT LDS RZ, [RZ] ;  /* 0x00000000fffff984 */ /* 0x000fe20000000800 */
[----:B------:R-:W-:Y:S01]  /*2850*/  @!PT LDS RZ, [RZ] ;  /* 0x00000000fffff984 */ /* 0x000fe20000000800 */
[----:B------:R-:W-:Y:S01]  /*2860*/  @!PT LDS RZ, [RZ] ;  /* 0x00000000fffff984 */ /* 0x000fe20000000800 */
[----:B------:R-:W-:Y:S01]  /*2870*/  @!PT LDS RZ, [RZ] ;  /* 0x00000000fffff984 */ /* 0x000fe20000000800 */
[----:B------:R2:W-:Y:S06]  /*2880*/  MEMBAR.ALL.CTA ;  /* 0x0000000000007992 */ /* 0x0005ec0000008000 */
[----:B--2---:R-:W2:Y:S01]  /*2890*/  FENCE.VIEW.ASYNC.S ;  /* 0x00000000000073c6 */ /* 0x004ea20000000000 */
[----:B------:R-:W-:Y:S01]  /*28a0*/  SEL R11, R11, RZ, P1 ;  /* 0x000000ff0b0b7207 */ /* 0x000fe20000800000 */
[----:B--2---:R2:W-:Y:S01]  /*28b0*/  SYNCS.ARRIVE.TRANS64.RED.A1T0 RZ, [R0+URZ], RZ ;  /* 0x000000ff00ff79a7 */ /* 0x0045e200081004ff */
[----:B-1----:R-:W-:-:S02]  /*28c0*/  LOP3.LUT P3, RZ, R6, 0x1, RZ, 0xc0, !PT ;  /* 0x0000000106ff7812 */ /* 0x002fc4000786c0ff */
[----:B------:R-:W-:-:S04]  /*28d0*/  SEL R5, RZ, 0x1, P1 ;  /* 0x00000001ff057807 */ /* 0x000fc80000800000 */
[----:B------:R-:W-:Y:S02]  /*28e0*/  LOP3.LUT R10, R10, R5, RZ, 0x3c, !PT ;  /* 0x000000050a0a7212 */ /* 0x000fe400078e3cff */
[----:B--2---:R-:W-:-:S04]  /*28f0*/  SEL R0, RZ, 0x1, P0 ;  /* 0x00000001ff007807 */ /* 0x004fc80000000000 */
[----:B------:R-:W-:Y:S01]  /*2900*/  LOP3.LUT R9, R9, R0, RZ, 0x3c, !PT ;  /* 0x0000000009097212 */ /* 0x000fe200078e3cff */
[----:B------:R-:W-:Y:S06]  /*2910*/  @P3 BRA `(.L_x_44) ;  /* 0xfffffffc002c3947 */ /* 0x000fec000383ffff */
[----:B------:R-:W-:Y:S01]  /*2920*/  ULEA UR5, UR6, UR37, 0x3 ;  /* 0x0000002506057291 */ /* 0x000fe2000f8e18ff */
[----:B------:R-:W-:-:S08]  /*2930*/  SHF.L.U32 R3, R12, 0x1f, RZ ;  /* 0x0000001f0c037819 */ /* 0x000fd000000006ff */
[----:B------:R-:W1:Y:S02]  /*2940*/  SYNCS.PHASECHK.TRANS64 P0, [UR5+0xa0], R3 ;  /* 0x0000a003ff0075a7 */ /* 0x000e640008001005 */
[----:B-1----:R-:W-:Y:S05]  /*2950*/  @P0 BRA `(.L_x_45) ;  /* 0x0000000000080947 */ /* 0x002fea0003800000 */
[----:B------:R-:W1:Y:S02]  /*2960*/  SYNCS.PHASECHK.TRANS64.TRYWAIT P0, [UR5+0xa0], R3 ;  /* 0x0000a003ff0075a7 */ /* 0x000e640008001105 */
[----:B-1----:R-:W-:Y:S05]  /*2970*/  @!P0 BRA `(.L_x_46) ;  /* 0x0000005800bc8947 */ /* 0x002fea0003800000 */
.L_x_45:
[----:B------:R-:W-:-:S04]  /*2980*/  UIADD3 UR4, UPT, UPT, UR6, 0x1, URZ ;  /* 0x0000000106047890 */ /* 0x000fc8000fffe0ff */
[----:B------:R-:W-:-:S04]  /*2990*/  UISETP.NE.AND UP0, UPT, UR4, 0x2, UPT ;  /* 0x000000020400788c */ /* 0x000fc8000bf05270 */
[----:B------:R-:W-:Y:S02]  /*29a0*/  USEL UR7, URZ, 0x1, UP0 ;  /* 0x00000001ff077887 */ /* 0x000fe40008000000 */
[----:B------:R-:W-:-:S04]  /*29b0*/  USEL UR4, UR4, URZ, UP0 ;  /* 0x000000ff04047287 */ /* 0x000fc80008000000 */
[----:B------:R-:W-:Y:S01]  /*29c0*/  ULEA UR4, UR4, UR37, 0x3 ;  /* 0x0000002504047291 */ /* 0x000fe2000f8e18ff */
[----:B-1----:R-:W-:-:S04]  /*29d0*/  LOP3.LUT R3, R12, UR7, RZ, 0x3c, !PT ;  /* 0x000000070c037c12 */ /* 0x002fc8000f8e3cff */
[----:B------:R-:W-:-:S04]  /*29e0*/  SHF.L.U32 R0, R3, 0x1f, RZ ;  /* 0x0000001f03007819 */ /* 0x000fc800000006ff */
[----:B------:R-:W1:Y:S02]  /*29f0*/  SYNCS.PHASECHK.TRANS64 P0, [UR4+0xa0], R0 ;  /* 0x0000a000ff0075a7 */ /* 0x000e640008001004 */
[----:B-1----:R-:W-:Y:S05]  /*2a00*/  @P0 EXIT ;  /* 0x000000000000094d */ /* 0x002fea0003800000 */
[----:B------:R-:W-:Y:S02]  /*2a10*/  SHF.L.U32 R3, R3, 0x1f, RZ ;  /* 0x0000001f03037819 */ /* 0x000fe400000006ff */
[----:B------:R-:W-:-:S07]  /*2a20*/  MOV R0, UR4 ;  /* 0x0000000400007c02 */ /* 0x000fce0008000f00 */
.L_x_47:
[----:B-1----:R1:W2:Y:S02]  /*2a30*/  SYNCS.PHASECHK.TRANS64.TRYWAIT P0, [R0+URZ+0xa0], R3 ;  /* 0x0000a003000075a7 */ /* 0x0022a400080011ff */
[----:B--2---:R-:W-:Y:S05]  /*2a40*/  @!P0 NANOSLEEP.SYNCS 0x989680 ;  /* 0x009896800000895d */ /* 0x004fea0003900000 */
[----:B------:R-:W2:Y:S02]  /*2a50*/  @!P0 SYNCS.PHASECHK.TRANS64 P0, [R0+URZ+0xa0], R3 ;  /* 0x0000a003000085a7 */ /* 0x000ea400080010ff */
[----:B--2---:R-:W-:Y:S05]  /*2a60*/  @P0 EXIT ;  /* 0x000000000000094d */ /* 0x004fea0003800000 */
[----:B------:R-:W-:Y:S05]  /*2a70*/  BRA `(.L_x_47) ;  /* 0xfffffffc00ec7947 */ /* 0x000fea000383ffff */
.L_x_40:
[----:B------:R-:W-:-:S09]  /*2a80*/  UISETP.NE.AND UP1, UPT, UR8, URZ, UPT ;  /* 0x000000ff0800728c */ /* 0x000fd2000bf25270 */
[----:B------:R-:W-:Y:S05]  /*2a90*/  BRA.U UP1, `(.L_x_48) ;  /* 0x0000000d01b47547 */ /* 0x000fea000b800000 */
[----:B------:R-:W-:Y:S01]  /*2aa0*/  UMOV UR4, 0x40 ;  /* 0x0000004000047882 */ /* 0x000fe20000000000 */
[----:B------:R-:W-:Y:S01]  /*2ab0*/  NOP ;  /* 0x0000000000007918 */ /* 0x000fe20000000000 */
[----:B------:R-:W-:Y:S01]  /*2ac0*/  ULEA UR4, UR37, UR4, 0x18 ;  /* 0x0000000425047291 */ /* 0x000fe2000f8ec0ff */
[----:B------:R-:W-:Y:S02]  /*2ad0*/  UMOV UR5, 0x400 ;  /* 0x0000040000057882 */ /* 0x000fe40000000000 */
[----:B------:R-:W-:-:S06]  /*2ae0*/  ULEA UR37, UR37, UR5, 0x18 ;  /* 0x0000000525257291 */ /* 0x000fcc000f8ec0ff */
[----:B------:R-:W1:Y:S02]  /*2af0*/  LDS.U8 R0, [UR4+0x1c] ;  /* 0x00001c04ff007984 */ /* 0x000e640008000000 */
[----:B-1----:R-:W-:-:S13]  /*2b00*/  ISETP.NE.AND P0, PT, R0, RZ, PT ;  /* 0x000000ff0000720c */ /* 0x002fda0003f05270 */
[----:B------:R-:W-:Y:S05]  /*2b10*/  @P0 BRA `(.L_x_49) ;  /* 0x0000000000580947 */ /* 0x000fea0003800000 */
[----:B------:R-:W-:-:S13]  /*2b20*/  ELECT P0, URZ, PT ;  /* 0x0000000000ff782f */ /* 0x000fda0003800000 */
[----:B------:R-:W-:Y:S05]  /*2b30*/  @!P0 BRA `(.L_x_50) ;  /* 0x0000000000608947 */ /* 0x000fea0003800000 */
[----:B------:R-:W-:Y:S01]  /*2b40*/  UMOV UR5, 0x10 ;  /* 0x0000001000057882 */ /* 0x000fe20000000000 */
[----:B------:R-:W-:Y:S01]  /*2b50*/  HFMA2 R0, -RZ, RZ, 0, 5.9604644775390625e-08 ;  /* 0x00000001ff007431 */ /* 0x000fe200000001ff */
[----:B------:R-:W-:-:S03]  /*2b60*/  MOV R2, 0xffff ;  /* 0x0000ffff00027802 */ /* 0x000fc60000000f00 */
[----:B------:R-:W-:Y:S04]  /*2b70*/  DEPBAR.LE SB1, 0x36 ;  /* 0x00009d800000791a */ /* 0x000fe80000000000 */
[----:B------:R-:W1:Y:S02]  /*2b80*/  UTCATOMSWS.FIND_AND_SET.ALIGN UP0, UR5, UR5 ;  /* 0x00000005000575e3 */ /* 0x000e640008000800 */
[----:B-1----:R-:W-:Y:S01]  /*2b90*/  MOV R3, UR5 ;  /* 0x0000000500037c02 */ /* 0x002fe20008000f00 */
[----:B------:R-:W-:Y:S06]  /*2ba0*/  BRA.U UP0, `(.L_x_51) ;  /* 0x0000000100187547 */ /* 0x000fec000b800000 */
.L_x_52:
[----:B------:R-:W-:Y:S05]  /*2bb0*/  NANOSLEEP 0x64 ;  /* 0x000000640000795d */ /* 0x000fea0003800000 */
[----:B------:R-:W-:-:S05]  /*2bc0*/  UMOV UR5, 0x10 ;  /* 0x0000001000057882 */ /* 0x000fca0000000000 */
[----:B------:R-:W-:Y:S04]  /*2bd0*/  DEPBAR.LE SB1, 0x36 ;  /* 0x00009d800000791a */ /* 0x000fe80000000000 */
[----:B------:R-:W1:Y:S02]  /*2be0*/  UTCATOMSWS.FIND_AND_SET.ALIGN UP0, UR5, UR5 ;  /* 0x00000005000575e3 */ /* 0x000e640008000800 */
[----:B-1----:R-:W-:Y:S01]  /*2bf0*/  MOV R3, UR5 ;  /* 0x0000000500037c02 */ /* 0x002fe20008000f00 */
[----:B------:R-:W-:Y:S05]  /*2c00*/  BRA.U !UP0, `(.L_x_52) ;  /* 0xfffffffd08e87547 */ /* 0x000fea000b83ffff */
.L_x_51:
[-C--:B------:R-:W-:Y:S02]  /*2c10*/  SHF.L.U32 R2, R2, R3.reuse, RZ ;  /* 0x0000000302027219 */ /* 0x080fe400000006ff */
[----:B------:R-:W-:Y:S01]  /*2c20*/  SHF.L.U32 R0, R0, R3, RZ ;  /* 0x0000000300007219 */ /* 0x000fe200000006ff */
[----:B------:R-:W-:Y:S02]  /*2c30*/  IMAD.SHL.U32 R3, R3, 0x20, RZ ;  /* 0x0000002003037824 */ /* 0x000fe400078e00ff */
[----:B------:R1:W-:Y:S04]  /*2c40*/  ATOMS.OR RZ, [UR4+0x14], R2 ;  /* 0x00001402ffff798c */ /* 0x0003e8000b000004 */
[----:B------:R1:W-:Y:S04]  /*2c50*/  ATOMS.OR RZ, [UR4+0x18], R0 ;  /* 0x00001800ffff798c */ /* 0x0003e8000b000004 */
[----:B------:R1:W-:Y:S01]  /*2c60*/  STS [UR37+0x140], R3 ;  /* 0x00014003ff007988 */ /* 0x0003e20008000825 */
[----:B------:R-:W-:Y:S05]  /*2c70*/  BRA `(.L_x_50) ;  /* 0x0000000000107947 */ /* 0x000fea0003800000 */
.L_x_49:
[----:B------:R-:W-:Y:S02]  /*2c80*/  MOV R0, 0xffffffff ;  /* 0xffffffff00007802 */ /* 0x000fe40000000f00 */
[----:B------:R-:W-:-:S03]  /*2c90*/  MOV R2, 0x2cc0 ;  /* 0x00002cc000027802 */ /* 0x000fc60000000f00 */
[----:B------:R1:W-:Y:S04]  /*2ca0*/  STS [UR37+0x140], R0 ;  /* 0x00014000ff007988 */ /* 0x0003e80008000825 */
[----:B-1-3-5:R-:W-:Y:S05]  /*2cb0*/  CALL.REL.NOINC `($__internal_1_$__cuda_sm10x_tcgen05_guardrail_trap_phase_invalid_during_alloc) ;  /* 0x0000006000047944 */ /* 0x02afea0003c00000 */
.L_x_50:
[----:B------:R-:W-:Y:S05]  /*2cc0*/  WARPSYNC.ALL ;  /* 0x0000000000007948 */ /* 0x000fea0003800000 */
[----:B------:R-:W2:Y:S01]  /*2cd0*/  S2UR UR5, SR_CgaCtaId ;  /* 0x00000000000579c3 */ /* 0x000ea20000008800 */
[----:B------:R-:W-:Y:S01]  /*2ce0*/  UMOV UR4, 0x400 ;  /* 0x0000040000047882 */ /* 0x000fe20000000000 */
[----:B------:R-:W-:-:S06]  /*2cf0*/  NOP ;  /* 0x0000000000007918 */ /* 0x000fcc0000000000 */
[----:B------:R-:W-:Y:S06]  /*2d00*/  BAR.ARV 0x6, 0xa0 ;  /* 0x0182800000007b1d */ /* 0x000fec0000002000 */
[----:B------:R-:W4:Y:S01]  /*2d10*/  LDCU UR7, c[0x0][0x38c] ;  /* 0x00007180ff0777ac */ /* 0x000f220008000800 */
[----:B------:R-:W-:Y:S01]  /*2d20*/  IMAD.MOV.U32 R11, RZ, RZ, 0x1 ;  /* 0x00000001ff0b7424 */ /* 0x000fe200078e00ff */
[----:B------:R-:W-:Y:S01]  /*2d30*/  CS2R R8, SRZ ;  /* 0x0000000000087805 */ /* 0x000fe2000001ff00 */
[----:B------:R-:W-:Y:S01]  /*2d40*/  IMAD.MOV.U32 R10, RZ, RZ, RZ ;  /* 0x000000ffff0a7224 */ /* 0x000fe200078e00ff */
[----:B------:R-:W3:Y:S01]  /*2d50*/  LDCU UR6, c[0x0][0x38c] ;  /* 0x00007180ff0677ac */ /* 0x000ee20008000800 */
[----:B------:R-:W-:Y:S01]  /*2d60*/  UMOV UR15, URZ ;  /* 0x000000ff000f7c82 */ /* 0x000fe20008000000 */
[----:B------:R-:W-:Y:S01]  /*2d70*/  UMOV UR14, URZ ;  /* 0x000000ff000e7c82 */ /* 0x000fe20008000000 */
[----:B--2---:R-:W-:Y:S01]  /*2d80*/  ULEA UR5, UR5, UR4, 0x18 ;  /* 0x0000000405057291 */ /* 0x004fe2000f8ec0ff */
[----:B------:R-:W-:Y:S01]  /*2d90*/  UMOV UR24, 0x0 ;  /* 0x0000000000187882 */ /* 0x000fe20000000000 */
[----:B------:R-:W-:-:S02]  /*2da0*/  UMOV UR25, 0x8100910 ;  /* 0x0810091000197882 */ /* 0x000fc40000000000 */
[----:B------:R-:W-:Y:S02]  /*2db0*/  UIADD3 UR10, UPT, UPT, UR5, 0x8400, URZ ;  /* 0x00008400050a7890 */ /* 0x000fe4000fffe0ff */
[----:B------:R-:W-:Y:S02]  /*2dc0*/  UIADD3 UR11, UPT, UPT, UR5, 0x18400, URZ ;  /* 0x00018400050b7890 */ /* 0x000fe4000fffe0ff */
[----:B----4-:R-:W-:Y:S01]  /*2dd0*/  UIADD3 UR7, UPT, UPT, UR7, 0x1f, URZ ;  /* 0x0000001f07077890 */ /* 0x010fe2000fffe0ff */
[----:B-1----:R-:W1:Y:S01]  /*2de0*/  LDS R0, [UR5+0x140] ;  /* 0x00014005ff007984 */ /* 0x002e620008000800 */
[----:B------:R-:W-:Y:S02]  /*2df0*/  USHF.R.U32.HI UR10, URZ, 0x4, UR10 ;  /* 0x00000004ff0a7899 */ /* 0x000fe4000801160a */
[----:B------:R-:W-:Y:S02]  /*2e00*/  USHF.R.S32.HI UR4, URZ, 0x1f, UR7 ;  /* 0x0000001fff047899 */ /* 0x000fe40008011407 */
[----:B------:R-:W-:-:S02]  /*2e10*/  USHF.R.U32.HI UR11, URZ, 0x4, UR11 ;  /* 0x00000004ff0b7899 */ /* 0x000fc4000801160b */
[----:B------:R-:W-:Y:S02]  /*2e20*/  ULEA.HI UR4, UR4, UR7, URZ, 0x5 ;  /* 0x0000000704047291 */ /* 0x000fe4000f8f28ff */
[----:B------:R-:W-:Y:S02]  /*2e30*/  ULOP3.LUT UR10, UR10, 0x3fff, URZ, 0xc0, !UPT ;  /* 0x00003fff0a0a7892 */ /* 0x000fe4000f8ec0ff */
[----:B------:R-:W-:Y:S02]  /*2e40*/  USHF.R.S32.HI UR4, URZ, 0x5, UR4 ;  /* 0x00000005ff047899 */ /* 0x000fe40008011404 */
[----:B------:R-:W-:Y:S02]  /*2e50*/  ULOP3.LUT UR11, UR11, 0x3fff, URZ, 0xc0, !UPT ;  /* 0x00003fff0b0b7892 */ /* 0x000fe4000f8ec0ff */
[----:B------:R-:W-:Y:S01]  /*2e60*/  UISETP.LT.AND UP0, UPT, UR4, 0x1, UPT ;  /* 0x000000010400788c */ /* 0x000fe2000bf01270 */
[----:B------:R-:W-:Y:S01]  /*2e70*/  UMOV UR22, 0x0 ;  /* 0x0000000000167882 */ /* 0x000fe20000000000 */
[----:B------:R-:W-:-:S02]  /*2e80*/  UMOV UR23, 0x8100910 ;  /* 0x0810091000177882 */ /* 0x000fc40000000000 */
[----:B------:R-:W-:Y:S02]  /*2e90*/  USEL UR9, UR4, 0x1, !UP0 ;  /* 0x0000000104097887 */ /* 0x000fe4000c000000 */
[----:B------:R-:W-:Y:S02]  /*2ea0*/  ULOP3.LUT UR10, UR10, 0x10000, URZ, 0xfc, !UPT ;  /* 0x000100000a0a7892 */ /* 0x000fe4000f8efcff */
[----:B------:R-:W-:Y:S02]  /*2eb0*/  ULOP3.LUT UR11, UR11, 0x10000, URZ, 0xfc, !UPT ;  /* 0x000100000b0b7892 */ /* 0x000fe4000f8efcff */
[----:B------:R-:W-:Y:S02]  /*2ec0*/  UIADD3 UR9, UPT, UPT, -UR9, URZ, URZ ;  /* 0x000000ff09097290 */ /* 0x000fe4000fffe1ff */
[----:B---3--:R-:W-:Y:S01]  /*2ed0*/  UISETP.GE.AND UP3, UPT, UR6, 0x1, UPT ;  /* 0x000000010600788c */ /* 0x008fe2000bf66270 */
[----:B------:R-:W-:Y:S01]  /*2ee0*/  UMOV UR20, 0x0 ;  /* 0x0000000000147882 */ /* 0x000fe20000000000 */
[----:B------:R-:W-:Y:S01]  /*2ef0*/  UMOV UR21, 0x8100910 ;  /* 0x0810091000157882 */ /* 0x000fe20000000000 */
[----:B------:R-:W-:Y:S01]  /*2f00*/  UMOV UR18, 0x0 ;  /* 0x0000000000127882 */ /* 0x000fe20000000000 */
[----:B------:R-:W-:Y:S01]  /*2f10*/  UMOV UR19, 0x8100910 ;  /* 0x0810091000137882 */ /* 0x000fe20000000000 */
[----:B-1----:R-:W-:-:S15]  /*2f20*/  R2UR UR16, R0 ;  /* 0x00000000001072ca */ /* 0x002fde00000e0000 */
.L_x_59:
[----:B------:R-:W-:Y:S02]  /*2f30*/  LEA R0, R10, UR5, 0x3 ;  /* 0x000000050a007c11 */ /* 0x000fe4000f8e18ff */
[----:B------:R-:W-:Y:S02]  /*2f40*/  SHF.L.U32 R5, R9, 0x1f, RZ ;  /* 0x0000001f09057819 */ /* 0x000fe400000006ff */
[----:B------:R-:W-:Y:S01]  /*2f50*/  PLOP3.LUT P0, PT, PT, PT, UP3, 0x80, 0x8 ;  /* 0x000000000008781c */ /* 0x000fe20003f0f038 */
[----:B------:R-:W-:Y:S01]  /*2f60*/  VIADD R3, R0, 0xa0 ;  /* 0x000000a000037836 */ /* 0x000fe20000000000 */
[----:B-1----:R-:W1:Y:S02]  /*2f70*/  SYNCS.PHASECHK.TRANS64.TRYWAIT P1, [R0+URZ+0x90], R5 ;  /* 0x00009005000075a7 */ /* 0x002e6400080211ff */
[----:B-1-3--:R-:W-:Y:S09]  /*2f80*/  @!P1 BRA `(.L_x_53) ;  /* 0x0000005400509947 */ /* 0x00aff20003800000 */
.L_x_146:
[----:B------:R-:W-:Y:S01]  /*2f90*/  LEA R4, R10, UR5, 0x4 ;  /* 0x000000050a047c11 */ /* 0x000fe2000f8e20ff */
[----:B------:R-:W-:Y:S01]  /*2fa0*/  @UP3 ULEA UR6, UR14, UR5, 0x3 ;  /* 0x000000050e063291 */ /* 0x000fe2000f8e18ff */
[----:B------:R-:W-:Y:S01]  /*2fb0*/  PLOP3.LUT P2, PT, PT, PT, PT, 0x80, 0x8 ;  /* 0x000000000008781c */ /* 0x000fe20003f4f070 */
[----:B------:R-:W-:Y:S01]  /*2fc0*/  ULEA UR7, UR15, UR5, 0x3 ;  /* 0x000000050f077291 */ /* 0x000fe2000f8e18ff */
[----:B------:R-:W-:Y:S01]  /*2fd0*/  PRMT R3, RZ, 0x654, R3 ;  /* 0x00000654ff037816 */ /* 0x000fe20000000003 */
[----:B------:R-:W-:Y:S01]  /*2fe0*/  ULEA UR8, UR15, UR16, 0x6 ;  /* 0x000000100f087291 */ /* 0x000fe2000f8e30ff */
[----:B-1----:R-:W1:Y:S01]  /*2ff0*/  LDS.128 R4, [R4+0x120] ;  /* 0x0001200004047984 */ /* 0x002e620000000c00 */
[----:B------:R-:W-:Y:S02]  /*3000*/  @P0 SHF.L.U32 R2, R8, 0x1f, RZ ;  /* 0x0000001f08020819 */ /* 0x000fe400000006ff */
[----:B------:R-:W-:Y:S01]  /*3010*/  SHF.L.U32 R0, R11, 0x1f, RZ ;  /* 0x0000001f0b007819 */ /* 0x000fe200000006ff */
[----:B------:R-:W-:Y:S01]  /*3020*/  @!PT LDS RZ, [RZ] ;  /* 0x00000000fffff984 */ /* 0x000fe20000000800 */
[----:B------:R-:W-:Y:S01]  /*3030*/  @!PT LDS RZ, [RZ] ;  /* 0x00000000fffff984 */ /* 0x000fe20000000800 */
[----:B------:R-:W-:Y:S01]  /*3040*/  @!PT LDS RZ, [RZ] ;  /* 0x00000000fffff984 */ /* 0x000fe20000000800 */
[----:B------:R-:W-:Y:S01]  /*3050*/  @!PT LDS RZ, [RZ] ;  /* 0x00000000fffff984 */ /* 0x000fe20000000800 */
[----:B------:R2:W-:Y:S06]  /*3060*/  MEMBAR.ALL.CTA ;  /* 0x0000000000007992 */ /* 0x0005ec0000008000 */
[----:B--2---:R-:W2:Y:S02]  /*3070*/  FENCE.VIEW.ASYNC.S ;  /* 0x00000000000073c6 */ /* 0x004ea40000000000 */
[----:B--2---:R2:W-:Y:S01]  /*3080*/  SYNCS.ARRIVE.TRANS64.RED.A1T0 RZ, [R3+URZ], RZ ;  /* 0x000000ff03ff79a7 */ /* 0x0045e200081004ff */
[----:B------:R2:W3:Y:S01]  /*3090*/  @P0 SYNCS.PHASECHK.TRANS64.TRYWAIT P2, [UR6], R2 ;  /* 0x00000002ff0005a7 */ /* 0x0004e20008041106 */
[----:B-1----:R-:W-:Y:S01]  /*30a0*/  LOP3.LUT P1, RZ, R6, 0x1, RZ, 0xc0, !PT ;  /* 0x0000000106ff7812 */ /* 0x002fe2000782c0ff */
[----:B------:R-:W1:Y:S02]  /*30b0*/  SYNCS.PHASECHK.TRANS64.TRYWAIT P0, [UR7+0xd0], R0 ;  /* 0x0000d000ff0075a7 */ /* 0x000e640008001107 */
[----:B-123--:R-:W-:Y:S10]  /*30c0*/  @!P0 BRA `(.L_x_54) ;  /* 0x0000005400148947 */ /* 0x00eff40003800000 */
.L_x_148:
[----:B------:R-:W-:Y:S01]  /*30d0*/  IADD3 R10, PT, PT, R10, 0x1, RZ ;  /* 0x000000010a0a7810 */ /* 0x000fe20007ffe0ff */
[----:B------:R-:W-:Y:S06]  /*30e0*/  BRA.U !UP3, `(.L_x_55) ;  /* 0x000000010bc07547 */ /* 0x000fec000b800000 */
[----:B------:R-:W-:Y:S01]  /*30f0*/  UPLOP3.LUT UP4, UPT, UPT, UPT, UPT, 0x40, 0x4 ;  /* 0x000000000004789c */ /* 0x000fe20003f8e870 */
[----:B------:R-:W-:Y:S01]  /*3100*/  UMOV UR13, UR9 ;  /* 0x00000009000d7c82 */ /* 0x000fe20008000000 */
[----:B------:R-:W-:Y:S01]  /*3110*/  UMOV UR12, UR4 ;  /* 0x00000004000c7c82 */ /* 0x000fe20008000000 */
[----:B------:R-:W-:-:S08]  /*3120*/  UMOV UR17, UR14 ;  /* 0x0000000e00117c82 */ /* 0x000fd00008000000 */
.L_x_58:
[----:B------:R-:W-:Y:S02]  /*3130*/  UIADD3 UR13, UPT, UPT, UR13, 0x1, URZ ;  /* 0x000000010d0d7890 */ /* 0x000fe4000fffe0ff */
[----:B--2---:R-:W-:Y:S02]  /*3140*/  ULEA UR6, UR17, UR5, 0x3 ;  /* 0x0000000511067291 */ /* 0x004fe4000f8e18ff */
[----:B------:R-:W-:Y:S01]  /*3150*/  UISETP.NE.AND UP0, UPT, UR13, URZ, UPT ;  /* 0x000000ff0d00728c */ /* 0x000fe2000bf05270 */
[----:B---3--:R-:W-:Y:S10]  /*3160*/  @P2 BRA `(.L_x_56) ;  /* 0x00000000000c2947 */ /* 0x008ff40003800000 */
[----:B-1----:R-:W-:Y:S04]  /*3170*/  SHF.L.U32 R3, R8, 0x1f, RZ ;  /* 0x0000001f08037819 */ /* 0x002fe800000006ff */
[----:B------:R-:W1:Y:S02]  /*3180*/  SYNCS.PHASECHK.TRANS64.TRYWAIT P0, [UR6], R3 ;  /* 0x00000003ff0075a7 */ /* 0x000e640008001106 */
[----:B-1----:R-:W-:Y:S05]  /*3190*/  @!P0 BRA `(.L_x_57) ;  /* 0x0000005000f88947 */ /* 0x002fea0003800000 */
.L_x_56:
[----:B------:R-:W-:Y:S01]  /*31a0*/  UISETP.NE.AND UP1, UPT, UR12, 0x1, UPT ;  /* 0x000000010c00788c */ /* 0x000fe2000bf25270 */
[----:B------:R-:W-:Y:S01]  /*31b0*/  PLOP3.LUT P2, PT, PT, PT, PT, 0x80, 0x8 ;  /* 0x000000000008781c */ /* 0x000fe20003f4f070 */
[----:B------:R-:W-:Y:S02]  /*31c0*/  UIADD3 UR14, UPT, UPT, UR17, 0x1, URZ ;  /* 0x00000001110e7890 */ /* 0x000fe4000fffe0ff */
[----:B------:R-:W-:Y:S02]  /*31d0*/  ULEA UR28, UR17, UR11, 0x9 ;  /* 0x0000000b111c7291 */ /* 0x000fe4000f8e48ff */
[----:B------:R-:W-:Y:S01]  /*31e0*/  UISETP.NE.AND UP2, UPT, UR14, 0x4, UPT ;  /* 0x000000040e00788c */ /* 0x000fe2000bf45270 */
[----:B------:R-:W-:Y:S01]  /*31f0*/  PLOP3.LUT P0, PT, PT, PT, UP1, 0x80, 0x8 ;  /* 0x000000000008781c */ /* 0x000fe20003f0f018 */
[----:B------:R-:W-:Y:S02]  /*3200*/  UIADD3 UR40, UPT, UPT, UR28, 0x2, URZ ;  /* 0x000000021c287890 */ /* 0x000fe4000fffe0ff */
[----:B------:R-:W-:Y:S02]  /*3210*/  USEL UR27, URZ, 0x1, UP2 ;  /* 0x00000001ff1b7887 */ /* 0x000fe40009000000 */
[----:B------:R-:W-:Y:S02]  /*3220*/  USEL UR14, UR14, URZ, UP2 ;  /* 0x000000ff0e0e7287 */ /* 0x000fe40009000000 */
[----:B------:R-:W-:Y:S02]  /*3230*/  UIADD3 UR36, UPT, UPT, UR28, 0x4, URZ ;  /* 0x000000041c247890 */ /* 0x000fe4000fffe0ff */
[----:B------:R-:W-:Y:S01]  /*3240*/  @UP1 ULEA UR26, UR14, UR5, 0x3 ;  /* 0x000000050e1a1291 */ /* 0x000fe2000f8e18ff */
[----:B------:R-:W-:Y:S01]  /*3250*/  LOP3.LUT R8, R8, UR27, RZ, 0x3c, !PT ;  /* 0x0000001b08087c12 */ /* 0x000fe2000f8e3cff */
[----:B------:R-:W-:Y:S02]  /*3260*/  UIADD3 UR32, UPT, UPT, UR28, 0x6, URZ ;  /* 0x000000061c207890 */ /* 0x000fe4000fffe0ff */
[----:B------:R-:W-:Y:S01]  /*3270*/  UIADD3 UR6, UPT, UPT, UR6, 0x20, URZ ;  /* 0x0000002006067890 */ /* 0x000fe2000fffe0ff */
[----:B-1----:R-:W-:Y:S01]  /*3280*/  @P0 SHF.L.U32 R0, R8, 0x1f, RZ ;  /* 0x0000001f08000819 */ /* 0x002fe200000006ff */
[----:B------:R-:W-:Y:S01]  /*3290*/  UIADD3 UR12, UPT, UPT, UR12, -0x1, URZ ;  /* 0xffffffff0c0c7890 */ /* 0x000fe2000fffe0ff */
[----:B------:R-:W-:Y:S02]  /*32a0*/  UMOV UR29, 0x40004040 ;  /* 0x40004040001d7882 */ /* 0x000fe40000000000 */
[----:B------:R2:W3:Y:S01]  /*32b0*/  @P0 SYNCS.PHASECHK.TRANS64.TRYWAIT P2, [UR26], R0 ;  /* 0x00000000ff0005a7 */ /* 0x0004e2000804111a */
[----:B------:R-:W-:Y:S01]  /*32c0*/  ULEA UR26, UR17, UR10, 0xa ;  /* 0x0000000a111a7291 */ /* 0x000fe2000f8e50ff */
[----:B------:R-:W-:Y:S01]  /*32d0*/  UMOV UR27, 0x40004040 ;  /* 0x40004040001b7882 */ /* 0x000fe20000000000 */
[----:B------:R-:W-:Y:S02]  /*32e0*/  UMOV UR41, 0x40004040 ;  /* 0x4000404000297882 */ /* 0x000fe40000000000 */
[----:B------:R-:W-:Y:S02]  /*32f0*/  UIADD3 UR38, UPT, UPT, UR26, 0x2, URZ ;  /* 0x000000021a267890 */ /* 0x000fe4000fffe0ff */
[----:B------:R-:W-:Y:S02]  /*3300*/  UIADD3 UR34, UPT, UPT, UR26, 0x4, URZ ;  /* 0x000000041a227890 */ /* 0x000fe4000fffe0ff */
[----:B------:R-:W-:Y:S01]  /*3310*/  UIADD3 UR30, UPT, UPT, UR26, 0x6, URZ ;  /* 0x000000061a1e7890 */ /* 0x000fe2000fffe0ff */
[----:B------:R2:W-:Y:S01]  /*3320*/  UTCHMMA gdesc[UR26], gdesc[UR28], tmem[UR8], tmem[UR24], idesc[UR25], UP4 ;  /* 0x00ff181c1a0075ea */ /* 0x0005e2000a000008 */
[----:B------:R-:W-:Y:S01]  /*3330*/  UPLOP3.LUT UP4, UPT, UPT, UPT, UPT, 0x80, 0x8 ;  /* 0x000000000008789c */ /* 0x000fe20003f8f070 */
[----:B------:R-:W-:Y:S01]  /*3340*/  UMOV UR39, 0x40004040 ;  /* 0x4000404000277882 */ /* 0x000fe20000000000 */
[----:B------:R-:W-:Y:S01]  /*3350*/  UMOV UR37, 0x40004040 ;  /* 0x4000404000257882 */ /* 0x000fe20000000000 */
[----:B------:R2:W-:Y:S01]  /*3360*/  UTCHMMA gdesc[UR38], gdesc[UR40], tmem[UR8], tmem[UR22], idesc[UR23], UPT ;  /* 0x00ff1628260075ea */ /* 0x0005e2000b800008 */
[----:B------:R-:W-:Y:S01]  /*3370*/  UMOV UR35, 0x40004040 ;  /* 0x4000404000237882 */ /* 0x000fe20000000000 */
[----:B------:R-:W-:Y:S01]  /*3380*/  UMOV UR33, 0x40004040 ;  /* 0x4000404000217882 */ /* 0x000fe20000000000 */
[----:B------:R-:W-:Y:S01]  /*3390*/  UMOV UR31, 0x40004040 ;  /* 0x40004040001f7882 */ /* 0x000fe20000000000 */
[----:B------:R2:W-:Y:S01]  /*33a0*/  UTCHMMA gdesc[UR34], gdesc[UR36], tmem[UR8], tmem[UR20], idesc[UR21], UPT ;  /* 0x00ff1424220075ea */ /* 0x0005e2000b800008 */
[----:B------:R2:W-:Y:S01]  /*33b0*/  UTCHMMA gdesc[UR30], gdesc[UR32], tmem[UR8], tmem[UR18], idesc[UR19], UPT ;  /* 0x00ff12201e0075ea */ /* 0x0005e2000b800008 */
[----:B------:R2:W-:Y:S01]  /*33c0*/  UTCBAR [UR6], URZ ;  /* 0x000000ff060073e9 */ /* 0x0005e200080000ff */
[----:B------:R-:W-:Y:S01]  /*33d0*/  UMOV UR17, UR14 ;  /* 0x0000000e00117c82 */ /* 0x000fe20008000000 */
[----:B------:R-:W-:Y:S05]  /*33e0*/  BRA.U UP0, `(.L_x_58) ;  /* 0xfffffffd00507547 */ /* 0x000fea000b83ffff */
.L_x_55:
[----:B------:R-:W-:Y:S01]  /*33f0*/  UIADD3 UR15, UPT, UPT, UR15, 0x1, URZ ;  /* 0x000000010f0f7890 */ /* 0x000fe2000fffe0ff */
[C---:B------:R-:W-:Y:S01]  /*3400*/  ISETP.NE.AND P0, PT, R10.reuse, 0x2, PT ;  /* 0x000000020a00780c */ /* 0x040fe20003f05270 */
[----:B------:R-:W-:Y:S02]  /*3410*/  UIADD3 UR7, UPT, UPT, UR7, 0xb0, URZ ;  /* 0x000000b007077890 */ /* 0x000fe4000fffe0ff */
[----:B------:R-:W-:Y:S01]  /*3420*/  UISETP.NE.AND UP0, UPT, UR15, 0x4, UPT ;  /* 0x000000040f00788c */ /* 0x000fe2000bf05270 */
[----:B-12---:R-:W-:Y:S02]  /*3430*/  SEL R0, RZ, 0x1, P0 ;  /* 0x00000001ff007807 */ /* 0x006fe40000000000 */
[----:B------:R-:W-:Y:S01]  /*3440*/  SEL R10, R10, RZ, P0 ;  /* 0x000000ff0a0a7207 */ /* 0x000fe20000000000 */
[----:B------:R-:W-:Y:S01]  /*3450*/  USEL UR6, URZ, 0x1, UP0 ;  /* 0x00000001ff067887 */ /* 0x000fe20008000000 */
[----:B------:R-:W-:Y:S01]  /*3460*/  LOP3.LUT R9, R9, R0, RZ, 0x3c, !PT ;  /* 0x0000000009097212 */ /* 0x000fe200078e3cff */
[----:B------:R-:W-:Y:S01]  /*3470*/  USEL UR15, UR15, URZ, UP0 ;  /* 0x000000ff0f0f7287 */ /* 0x000fe20008000000 */
[----:B------:R1:W-:Y:S03]  /*3480*/  UTCBAR [UR7], URZ ;  /* 0x000000ff070073e9 */ /* 0x0003e600080000ff */
[----:B------:R-:W-:Y:S01]  /*3490*/  LOP3.LUT R11, R11, UR6, RZ, 0x3c, !PT ;  /* 0x000000060b0b7c12 */ /* 0x000fe2000f8e3cff */
[----:B------:R-:W-:Y:S07]  /*34a0*/  @P1 BRA `(.L_x_59) ;  /* 0xfffffff800a01947 */ /* 0x000fee000383ffff */
[----:B------:R-:W2:Y:S01]  /*34b0*/  S2UR UR4, SR_CgaCtaId ;  /* 0x00000000000479c3 */ /* 0x000ea20000008800 */
[----:B------:R-:W-:Y:S01]  /*34c0*/  ELECT P0, URZ, PT ;  /* 0x0000000000ff782f */ /* 0x000fe20003800000 */
[----:B------:R-:W-:Y:S01]  /*34d0*/  IMAD.MOV.U32 R0, RZ, RZ, 0x1 ;  /* 0x00000001ff007424 */ /* 0x000fe200078e00ff */
[----:B------:R-:W-:Y:S01]  /*34e0*/  UIADD3 UR5, UPT, UPT, UR5, 0xd0, URZ ;  /* 0x000000d005057890 */ /* 0x000fe2000fffe0ff */
[----:B------:R-:W-:Y:S01]  /*34f0*/  SHF.L.U32 R3, R11, 0x1f, RZ ;  /* 0x0000001f0b037819 */ /* 0x000fe200000006ff */
[----:B------:R-:W-:-:S03]  /*3500*/  UMOV UR6, 0x40 ;  /* 0x0000004000067882 */ /* 0x000fc60000000000 */
[----:B------:R-:W-:Y:S01]  /*3510*/  UVIRTCOUNT.DEALLOC.SMPOOL 0x80 ;  /* 0x000000800000784c */ /* 0x000fe20000000000 */
[----:B--2---:R-:W-:Y:S02]  /*3520*/  ULEA UR4, UR4, UR6, 0x18 ;  /* 0x0000000604047291 */ /* 0x004fe4000f8ec0ff */
[----:B------:R-:W-:-:S07]  /*3530*/  ULEA UR6, UR15, UR5, 0x3 ;  /* 0x000000050f067291 */ /* 0x000fce000f8e18ff */
[----:B------:R2:W-:Y:S02]  /*3540*/  @P0 STS.U8 [UR4+0x1c], R0 ;  /* 0x00001c00ff000988 */ /* 0x0005e40008000004 */
[----:B------:R-:W4:Y:S02]  /*3550*/  SYNCS.PHASECHK.TRANS64.TRYWAIT P0, [UR6], R3 ;  /* 0x00000003ff0075a7 */ /* 0x000f240008001106 */
[----:B--2-4-:R-:W-:Y:S05]  /*3560*/  @!P0 BRA `(.L_x_60) ;  /* 0x00000050001c8947 */ /* 0x014fea0003800000 */
.L_x_151:
[----:B-1----:R-:W-:-:S04]  /*3570*/  UIADD3 UR7, UPT, UPT, UR15, 0x1, URZ ;  /* 0x000000010f077890 */ /* 0x002fc8000fffe0ff */
[----:B------:R-:W-:-:S04]  /*3580*/  UISETP.NE.AND UP0, UPT, UR7, 0x4, UPT ;  /* 0x000000040700788c */ /* 0x000fc8000bf05270 */
[----:B------:R-:W-:Y:S02]  /*3590*/  USEL UR8, URZ, 0x1, UP0 ;  /* 0x00000001ff087887 */ /* 0x000fe40008000000 */
[----:B------:R-:W-:-:S04]  /*35a0*/  USEL UR7, UR7, URZ, UP0 ;  /* 0x000000ff07077287 */ /* 0x000fc80008000000 */
[----:B------:R-:W-:Y:S01]  /*35b0*/  ULEA UR6, UR7, UR5, 0x3 ;  /* 0x0000000507067291 */ /* 0x000fe2000f8e18ff */
[----:B------:R-:W-:-:S04]  /*35c0*/  LOP3.LUT R2, R11, UR8, RZ, 0x3c, !PT ;  /* 0x000000080b027c12 */ /* 0x000fc8000f8e3cff */
[----:B--2---:R-:W-:-:S04]  /*35d0*/  SHF.L.U32 R3, R2, 0x1f, RZ ;  /* 0x0000001f02037819 */ /* 0x004fc800000006ff */
[----:B------:R-:W1:Y:S02]  /*35e0*/  SYNCS.PHASECHK.TRANS64.TRYWAIT P0, [UR6], R3 ;  /* 0x00000003ff0075a7 */ /* 0x000e640008001106 */
[----:B-1----:R-:W-:Y:S05]  /*35f0*/  @!P0 BRA `(.L_x_61) ;  /* 0x0000005000108947 */ /* 0x002fea0003800000 */
.L_x_153:
        /* <DEDUP_REMOVED lines=9> */
.L_x_155:
[----:B------:R-:W-:-:S04]  /*3690*/  UIADD3 UR7, UPT, UPT, UR7, 0x1, URZ ;  /* 0x0000000107077890 */ /* 0x000fc8000fffe0ff */
[----:B------:R-:W-:-:S04]  /*36a0*/  UISETP.NE.AND UP0, UPT, UR7, 0x4, UPT ;  /* 0x000000040700788c */ /* 0x000fc8000bf05270 */
[----:B------:R-:W-:Y:S02]  /*36b0*/  USEL UR6, URZ, 0x1, UP0 ;  /* 0x00000001ff067887 */ /* 0x000fe40008000000 */
[----:B------:R-:W-:-:S04]  /*36c0*/  USEL UR7, UR7, URZ, UP0 ;  /* 0x000000ff07077287 */ /* 0x000fc80008000000 */
[----:B------:R-:W-:Y:S01]  /*36d0*/  ULEA UR7, UR7, UR5, 0x3 ;  /* 0x0000000507077291 */ /* 0x000fe2000f8e18ff */
[----:B-1----:R-:W-:-:S04]  /*36e0*/  LOP3.LUT R3, R2, UR6, RZ, 0x3c, !PT ;  /* 0x0000000602037c12 */ /* 0x002fc8000f8e3cff */
[----:B------:R-:W-:-:S04]  /*36f0*/  SHF.L.U32 R3, R3, 0x1f, RZ ;  /* 0x0000001f03037819 */ /* 0x000fc800000006ff */
[----:B------:R-:W1:Y:S02]  /*3700*/  SYNCS.PHASECHK.TRANS64.TRYWAIT P0, [UR7], R3 ;  /* 0x00000003ff0075a7 */ /* 0x000e640008001107 */
[----:B-1----:R-:W-:Y:S05]  /*3710*/  @!P0 BRA `(.L_x_63) ;  /* 0x0000004c00f88947 */ /* 0x002fea0003800000 */
.L_x_157:
[----:B------:R-:W-:Y:S01]  /*3720*/  NOP ;  /* 0x0000000000007918 */ /* 0x000fe20000000000 */
[----:B-1----:R-:W1:Y:S01]  /*3730*/  LDS R0, [UR4+0x14] ;  /* 0x00001404ff007984 */ /* 0x002e620008000800 */
[----:B------:R-:W-:Y:S01]  /*3740*/  ULOP3.LUT UR6, UR16, 0xffff, URZ, 0xc0, !UPT ;  /* 0x0000ffff10067892 */ /* 0x000fe2000f8ec0ff */
[----:B------:R-:W-:Y:S01]  /*3750*/  UMOV UR8, 0xffff ;  /* 0x0000ffff00087882 */ /* 0x000fe20000000000 */
[----:B------:R-:W-:Y:S02]  /*3760*/  UMOV UR5, 0x1 ;  /* 0x0000000100057882 */ /* 0x000fe40000000000 */
[----:B------:R-:W-:-:S04]  /*3770*/  USHF.R.U32.HI UR6, URZ, 0x5, UR6 ;  /* 0x00000005ff067899 */ /* 0x000fc80008011606 */
[----:B------:R-:W-:Y:S02]  /*3780*/  USHF.L.U32 UR8, UR8, UR6, URZ ;  /* 0x0000000608087299 */ /* 0x000fe400080006ff */
[----:B------:R-:W-:-:S04]  /*3790*/  USHF.L.U32 UR5, UR5, UR6, URZ ;  /* 0x0000000605057299 */ /* 0x000fc800080006ff */
[----:B-1----:R-:W-:-:S04]  /*37a0*/  LOP3.LUT R0, R0, UR8, RZ, 0xc0, !PT ;  /* 0x0000000800007c12 */ /* 0x002fc8000f8ec0ff */
[----:B------:R-:W-:-:S13]  /*37b0*/  ISETP.NE.AND P0, PT, R0, UR8, PT ;  /* 0x0000000800007c0c */ /* 0x000fda000bf05270 */
[----:B------:R-:W-:Y:S05]  /*37c0*/  @P0 BRA `(.L_x_64) ;  /* 0x0000000000580947 */ /* 0x000fea0003800000 */
[----:B------:R-:W1:Y:S02]  /*37d0*/  LDS R0, [UR4+0x18] ;  /* 0x00001804ff007984 */ /* 0x000e640008000800 */
[----:B-1----:R-:W-:-:S04]  /*37e0*/  LOP3.LUT R0, R0, UR5, RZ, 0xc0, !PT ;  /* 0x0000000500007c12 */ /* 0x002fc8000f8ec0ff */
[----:B------:R-:W-:-:S13]  /*37f0*/  ISETP.NE.AND P0, PT, R0, UR5, PT ;  /* 0x0000000500007c0c */ /* 0x000fda000bf05270 */
[----:B------:R-:W-:Y:S05]  /*3800*/  @P0 BRA `(.L_x_65) ;  /* 0x00000000003c0947 */ /* 0x000fea0003800000 */
[----:B------:R-:W1:Y:S01]  /*3810*/  S2R R2, SR_LANEID ;  /* 0x0000000000027919 */ /* 0x000e620000000000 */
[----:B------:R-:W-:Y:S01]  /*3820*/  ULOP3.LUT UR8, URZ, UR8, URZ, 0x33, !UPT ;  /* 0x00000008ff087292 */ /* 0x000fe2000f8e33ff */
[----:B------:R-:W-:Y:S01]  /*3830*/  LOP3.LUT R4, RZ, UR5, RZ, 0x33, !PT ;  /* 0x00000005ff047c12 */ /* 0x000fe2000f8e33ff */
[----:B------:R-:W-:Y:S02]  /*3840*/  VOTEU.ANY UR7, UPT, PT ;  /* 0x0000000000077886 */ /* 0x000fe400038e0100 */
[----:B------:R-:W-:Y:S01]  /*3850*/  UFLO.U32 UR7, UR7 ;  /* 0x00000007000772bd */ /* 0x000fe200080e0000 */
[----:B------:R-:W2:Y:S01]  /*3860*/  REDUX UR5, R4 ;  /* 0x00000000040573c4 */ /* 0x000ea20000000000 */
[----:B------:R-:W-:-:S06]  /*3870*/  IMAD.U32 R0, RZ, RZ, UR8 ;  /* 0x00000008ff007e24 */ /* 0x000fcc000f8e00ff */
[----:B------:R4:W-:Y:S01]  /*3880*/  UTCATOMSWS.AND URZ, UR8 ;  /* 0x0000000800ff79e3 */ /* 0x0009e20008000000 */
[----:B------:R-:W3:Y:S01]  /*3890*/  REDUX UR6, R0 ;  /* 0x00000000000673c4 */ /* 0x000ee20000000000 */
[----:B-1----:R-:W-:Y:S01]  /*38a0*/  ISETP.EQ.U32.AND P0, PT, R2, UR7, PT ;  /* 0x0000000702007c0c */ /* 0x002fe2000bf02070 */
[----:B--2---:R-:W-:Y:S01]  /*38b0*/  IMAD.U32 R2, RZ, RZ, UR5 ;  /* 0x00000005ff027e24 */ /* 0x004fe2000f8e00ff */
[----:B---3--:R-:W-:-:S11]  /*38c0*/  MOV R3, UR6 ;  /* 0x0000000600037c02 */ /* 0x008fd60008000f00 */
[----:B------:R4:W-:Y:S04]  /*38d0*/  @P0 ATOMS.AND RZ, [UR4+0x14], R3 ;  /* 0x00001403ffff098c */ /* 0x0009e8000a800004 */
[----:B------:R4:W-:Y:S01]  /*38e0*/  @P0 ATOMS.AND RZ, [UR4+0x18], R2 ;  /* 0x00001802ffff098c */ /* 0x0009e2000a800004 */
[----:B------:R-:W-:Y:S05]  /*38f0*/  BRA `(.L_x_66) ;  /* 0x0000000000147947 */ /* 0x000fea0003800000 */
.L_x_65:
[----:B------:R-:W-:Y:S02]  /*3900*/  MOV R2, 0x3920 ;  /* 0x0000392000027802 */ /* 0x000fe40000000f00 */
[----:B---3-5:R-:W-:Y:S05]  /*3910*/  CALL.REL.NOINC `($__internal_0_$__cuda_sm10x_tcgen05_guardrail_trap_col_being_dealloced_not_returned_by_alloc) ;  /* 0x0000005000e07944 */ /* 0x028fea0003c00000 */
[----:B------:R-:W-:Y:S05]  /*3920*/  BRA `(.L_x_66) ;  /* 0x0000000000087947 */ /* 0x000fea0003800000 */
.L_x_64:
[----:B------:R-:W-:Y:S02]  /*3930*/  MOV R2, 0x3950 ;  /* 0x0000395000027802 */ /* 0x000fe40000000f00 */
[----:B---3-5:R-:W-:Y:S05]  /*3940*/  CALL.REL.NOINC `($__internal_2_$__cuda_sm10x_tcgen05_guardrail_trap_unallocated_columns_being_dealloced) ;  /* 0x0000005000ec7944 */ /* 0x028fea0003c00000 */
.L_x_66:
[----:B------:R-:W-:Y:S01]  /*3950*/  NOP ;  /* 0x0000000000007918 */ /* 0x000fe20000000000 */
[----:B----4-:R-:W-:Y:S05]  /*3960*/  EXIT ;  /* 0x000000000000794d */ /* 0x010fea0003800000 */
.L_x_48:
[----:B------:R-:W-:-:S09]  /*3970*/  UISETP.NE.OR UP2, UPT, UR8, 0x3, !UP2 ;  /* 0x000000030800788c */ /* 0x000fd2000d745670 */
[----:B------:R-:W-:Y:S05]  /*3980*/  BRA.U UP2, `(.L_x_67) ;  /* 0x0000001102147547 */ /* 0x000fea000b800000 */
[----:B------:R-:W1:Y:S01]  /*3990*/  LDC R0, c[0x0][0xb30] ;  /* 0x0002cc00ff007b82 */ /* 0x000e620000000800 */
[----:B------:R-:W2:Y:S01]  /*39a0*/  LDCU.64 UR8, c[0x0][0x888] ;  /* 0x00011100ff0877ac */ /* 0x000ea20008000a00 */
[----:B------:R-:W-:Y:S02]  /*39b0*/  HFMA2 R25, -RZ, RZ, 0, 0 ;  /* 0x00000000ff197431 */ /* 0x000fe400000001ff */
[----:B-----5:R-:W-:Y:S01]  /*39c0*/  IMAD.MOV.U32 R32, RZ, RZ, 0x1 ;  /* 0x00000001ff207424 */ /* 0x020fe200078e00ff */
[----:B------:R-:W-:Y:S01]  /*39d0*/  MOV R23, 0x2000 ;  /* 0x0000200000177802 */ /* 0x000fe20000000f00 */
[----:B------:R-:W4:Y:S01]  /*39e0*/  LDCU.64 UR4, c[0x0][0x890] ;  /* 0x00011200ff0477ac */ /* 0x000f220008000a00 */
[----:B------:R-:W-:Y:S01]  /*39f0*/  IMAD.MOV.U32 R27, RZ, RZ, RZ ;  /* 0x000000ffff1b7224 */ /* 0x000fe200078e00ff */
[----:B------:R-:W3:Y:S01]  /*3a00*/  LDC R19, c[0x0][0x370] ;  /* 0x0000dc00ff137b82 */ /* 0x000ee20000000800 */
[----:B------:R-:W-:Y:S01]  /*3a10*/  UMOV UR7, 0x400 ;  /* 0x0000040000077882 */ /* 0x000fe20000000000 */
[----:B------:R-:W-:-:S02]  /*3a20*/  UPLOP3.LUT UP1, UPT, UPT, UPT, UPT, 0x40, 0x4 ;  /* 0x000000000004789c */ /* 0x000fc40003f2e870 */
[----:B------:R-:W-:-:S04]  /*3a30*/  ULEA UR7, UR37, UR7, 0x18 ;  /* 0x0000000725077291 */ /* 0x000fc8000f8ec0ff */
[----:B------:R-:W3:Y:S01]  /*3a40*/  LDC R2, c[0x0][0xb0c] ;  /* 0x0002c300ff027b82 */ /* 0x000ee20000000800 */
[----:B------:R-:W-:Y:S02]  /*3a50*/  UIADD3 UR13, UPT, UPT, UR7, 0x58, URZ ;  /* 0x00000058070d7890 */ /* 0x000fe4000fffe0ff */
[----:B--2---:R-:W-:Y:S02]  /*3a60*/  UISETP.NE.U32.AND UP2, UPT, UR8, URZ, UPT ;  /* 0x000000ff0800728c */ /* 0x004fe4000bf45070 */
[----:B------:R-:W-:Y:S02]  /*3a70*/  UIADD3 UR33, UPT, UPT, UR7, 0x40, URZ ;  /* 0x0000004007217890 */ /* 0x000fe4000fffe0ff */
[----:B----4-:R-:W-:Y:S01]  /*3a80*/  UISETP.NE.U32.AND UP3, UPT, UR4, URZ, UPT ;  /* 0x000000ff0400728c */ /* 0x010fe2000bf65070 */
[----:B------:R-:W2:Y:S01]  /*3a90*/  LDC R18, c[0x0][0xb20] ;  /* 0x0002c800ff127b82 */ /* 0x000ea20000000800 */
[----:B-1----:R-:W-:Y:S01]  /*3aa0*/  ISETP.NE.AND P1, PT, R0, 0x1, PT ;  /* 0x000000010000780c */ /* 0x002fe20003f25270 */
[----:B------:R-:W-:-:S02]  /*3ab0*/  UISETP.NE.AND.EX UP2, UPT, UR9, URZ, UPT, UP2 ;  /* 0x000000ff0900728c */ /* 0x000fc4000bf45320 */
[----:B------:R-:W-:Y:S02]  /*3ac0*/  UIADD3 UR25, UPT, UPT, UR7, 0x48, URZ ;  /* 0x0000004807197890 */ /* 0x000fe4000fffe0ff */
[----:B------:R-:W-:Y:S02]  /*3ad0*/  UIADD3 UR17, UPT, UPT, UR7, 0x50, URZ ;  /* 0x0000005007117890 */ /* 0x000fe4000fffe0ff */
[----:B------:R-:W1:Y:S01]  /*3ae0*/  LDC.64 R36, c[0x0][0x348] ;  /* 0x0000d200ff247b82 */ /* 0x000e620000000a00 */
[----:B------:R-:W-:Y:S02]  /*3af0*/  UPRMT UR13, UR37, 0x654, UR13 ;  /* 0x00000654250d7896 */ /* 0x000fe4000800000d */
[----:B------:R-:W-:-:S05]  /*3b00*/  UISETP.NE.AND.EX UP3, UPT, UR5, URZ, UPT, UP3 ;  /* 0x000000ff0500728c */ /* 0x000fca000bf65330 */
[----:B------:R-:W4:Y:S08]  /*3b10*/  LDC.64 R16, c[0x0][0xb10] ;  /* 0x0002c400ff107b82 */ /* 0x000f300000000a00 */
[----:B------:R-:W1:Y:S08]  /*3b20*/  LDC.64 R6, c[0x0][0xb18] ;  /* 0x0002c600ff067b82 */ /* 0x000e700000000a00 */
[----:B------:R-:W1:Y:S08]  /*3b30*/  LDC.64 R4, c[0x0][0xb28] ;  /* 0x0002ca00ff047b82 */ /* 0x000e700000000a00 */
[----:B--23--:R-:W1:Y:S02]  /*3b40*/  LDC R22, c[0x0][0x374] ;  /* 0x0000dd00ff167b82 */ /* 0x00ce640000000800 */
.L_x_78:
[----:B------:R-:W-:Y:S02]  /*3b50*/  LEA R0, R27, UR7, 0x3 ;  /* 0x000000071b007c11 */ /* 0x000fe4000f8e18ff */
[----:B------:R-:W-:Y:S02]  /*3b60*/  SHF.L.U32 R3, R25, 0x1f, RZ ;  /* 0x0000001f19037819 */ /* 0x000fe400000006ff */
[----:B------:R-:W-:Y:S02]  /*3b70*/  LEA R28, R27, UR7, 0x4 ;  /* 0x000000071b1c7c11 */ /* 0x000fe4000f8e20ff */
[----:B--2---:R-:W2:Y:S02]  /*3b80*/  SYNCS.PHASECHK.TRANS64.TRYWAIT P0, [R0+URZ+0x90], R3 ;  /* 0x00009003000075a7 */ /* 0x004ea400080011ff */
[----:B--2---:R-:W-:Y:S05]  /*3b90*/  @!P0 BRA `(.L_x_68) ;  /* 0x0000004800f08947 */ /* 0x004fea0003800000 */
.L_x_158:
[----:B------:R-:W-:Y:S01]  /*3ba0*/  ISETP.GE.AND P0, PT, R26, 0x1, PT ;  /* 0x000000011a00780c */ /* 0x000fe20003f06270 */
[----:B------:R-:W3:Y:S01]  /*3bb0*/  LDS.128 R28, [R28+0x120] ;  /* 0x000120001c1c7984 */ /* 0x000ee20000000c00 */
[----:B--2---:R-:W-:Y:S01]  /*3bc0*/  VIADD R0, R0, 0xa0 ;  /* 0x000000a000007836 */ /* 0x004fe20000000000 */
[----:B------:R-:W-:Y:S01]  /*3bd0*/  @!PT LDS RZ, [RZ] ;  /* 0x00000000fffff984 */ /* 0x000fe20000000800 */
[----:B------:R-:W-:Y:S01]  /*3be0*/  @!PT LDS RZ, [RZ] ;  /* 0x00000000fffff984 */ /* 0x000fe20000000800 */
[----:B------:R-:W-:Y:S01]  /*3bf0*/  @!PT LDS RZ, [RZ] ;  /* 0x00000000fffff984 */ /* 0x000fe20000000800 */
[----:B------:R-:W-:Y:S01]  /*3c00*/  @!PT LDS RZ, [RZ] ;  /* 0x00000000fffff984 */ /* 0x000fe20000000800 */
[----:B------:R2:W-:Y:S06]  /*3c10*/  MEMBAR.ALL.CTA ;  /* 0x0000000000007992 */ /* 0x0005ec0000008000 */
[----:B--2---:R-:W2:Y:S01]  /*3c20*/  FENCE.VIEW.ASYNC.S ;  /* 0x00000000000073c6 */ /* 0x004ea20000000000 */
[----:B------:R-:W-:Y:S04]  /*3c30*/  PRMT R0, RZ, 0x654, R0 ;  /* 0x00000654ff007816 */ /* 0x000fe80000000000 */
[----:B--2---:R2:W-:Y:S01]  /*3c40*/  SYNCS.ARRIVE.TRANS64.RED.A1T0 RZ, [R0+URZ], RZ ;  /* 0x000000ff00ff79a7 */ /* 0x0045e200081004ff */
[----:B---3--:R-:W-:Y:S11]  /*3c50*/  LOP3.LUT P3, RZ, R30, 0x1, RZ, 0xc0, !PT ;  /* 0x000000011eff7812 */ /* 0x008ff6000786c0ff */
[----:B------:R-:W-:Y:S02]  /*3c60*/  @!UPT UIADD3 URZ, UPT, UPT, URZ, URZ, URZ ;  /* 0x000000fffffff290 */ /* 0x000fe4000fffe0ff */
[----:B------:R-:W-:Y:S02]  /*3c70*/  @P3 MOV R13, R28 ;  /* 0x0000001c000d3202 */ /* 0x000fe40000000f00 */
[----:B------:R-:W-:Y:S01]  /*3c80*/  @P3 LOP3.LUT R8, R29, 0xffff, RZ, 0xc0, !PT ;  /* 0x0000ffff1d083812 */ /* 0x000fe200078ec0ff */
[----:B--2---:R-:W-:Y:S06]  /*3c90*/  @!P0 BRA `(.L_x_69) ;  /* 0x0000000000a48947 */ /* 0x004fec0003800000 */
[----:B-1----:R-:W-:Y:S01]  /*3ca0*/  IMAD.HI.U32 R33, R22, R7, RZ ;  /* 0x0000000716217227 */ /* 0x002fe200078e00ff */
[----:B------:R-:W-:Y:S02]  /*3cb0*/  ISETP.NE.AND P0, PT, R6, 0x1, PT ;  /* 0x000000010600780c */ /* 0x000fe40003f05270 */
[----:B------:R-:W-:Y:S01]  /*3cc0*/  ISETP.NE.AND P2, PT, R26, 0x1, PT ;  /* 0x000000011a00780c */ /* 0x000fe20003f45270 */
[----:B----4-:R-:W-:Y:S01]  /*3cd0*/  IMAD.HI.U32 R34, R19, R16, RZ ;  /* 0x0000001013227227 */ /* 0x010fe200078e00ff */
[----:B------:R-:W-:Y:S02]  /*3ce0*/  SHF.R.U32.HI R33, RZ, R18, R33 ;  /* 0x00000012ff217219 */ /* 0x000fe40000011621 */
[----:B------:R-:W-:Y:S01]  /*3cf0*/  ISETP.NE.AND P4, PT, R2, 0x1, PT ;  /* 0x000000010200780c */ /* 0x000fe20003f85270 */
[----:B------:R-:W-:Y:S01]  /*3d00*/  IMAD.HI.U32 R38, R13, R16, RZ ;  /* 0x000000100d267227 */ /* 0x000fe200078e00ff */
[----:B------:R-:W-:Y:S02]  /*3d10*/  SHF.R.U32.HI R34, RZ, R17, R34 ;  /* 0x00000011ff227219 */ /* 0x000fe40000011622 */
[----:B------:R-:W-:Y:S01]  /*3d20*/  SEL R3, R22, R33, !P0 ;  /* 0x0000002116037207 */ /* 0x000fe20004000000 */
[C---:B------:R-:W-:Y:S01]  /*3d30*/  IMAD.HI.U32 R33, R8.reuse, R7, RZ ;  /* 0x0000000708217227 */ /* 0x040fe200078e00ff */
[----:B------:R-:W-:Y:S02]  /*3d40*/  SEL R11, R19, R34, !P4 ;  /* 0x00000022130b7207 */ /* 0x000fe40006000000 */
[----:B------:R-:W-:Y:S01]  /*3d50*/  SHF.R.U32.HI R38, RZ, R17, R38 ;  /* 0x00000011ff267219 */ /* 0x000fe20000011626 */
[----:B------:R-:W-:Y:S01]  /*3d60*/  IMAD.HI.U32 R40, R3, R4, RZ ;  /* 0x0000000403287227 */ /* 0x000fe200078e00ff */
[----:B------:R-:W-:Y:S03]  /*3d70*/  SHF.R.U32.HI R33, RZ, R18, R33 ;  /* 0x00000012ff217219 */ /* 0x000fe60000011621 */
[----:B------:R-:W-:Y:S01]  /*3d80*/  IMAD.HI.U32 R34, R11, R4, RZ ;  /* 0x000000040b227227 */ /* 0x000fe200078e00ff */
[----:B------:R-:W-:Y:S02]  /*3d90*/  @P2 SHF.R.U32.HI R3, RZ, R5, R40 ;  /* 0x00000005ff032219 */ /* 0x000fe40000011628 */
[----:B------:R-:W-:Y:S02]  /*3da0*/  SEL R9, R8, R33, !P0 ;  /* 0x0000002108097207 */ /* 0x000fe40004000000 */
[----:B------:R-:W-:Y:S01]  /*3db0*/  @P2 SHF.R.U32.HI R11, RZ, R5, R34 ;  /* 0x00000005ff0b2219 */ /* 0x000fe20000011622 */
[C---:B------:R-:W-:Y:S01]  /*3dc0*/  IMAD R10, R26.reuse, R3, RZ ;  /* 0x000000031a0a7224 */ /* 0x040fe200078e02ff */
[----:B------:R-:W-:Y:S01]  /*3dd0*/  SEL R3, R13, R38, !P4 ;  /* 0x000000260d037207 */ /* 0x000fe20006000000 */
[C---:B------:R-:W-:Y:S03]  /*3de0*/  IMAD.HI.U32 R14, R9.reuse, R4, RZ ;  /* 0x00000004090e7227 */ /* 0x040fe600078e00ff */
[----:B------:R-:W-:Y:S01]  /*3df0*/  ISETP.GE.AND P0, PT, R9, R10, PT ;  /* 0x0000000a0900720c */ /* 0x000fe20003f06270 */
[C---:B------:R-:W-:Y:S01]  /*3e00*/  IMAD R12, R26.reuse, R11, RZ ;  /* 0x0000000b1a0c7224 */ /* 0x040fe200078e02ff */
[-C--:B------:R-:W-:Y:S04]  /*3e10*/  SHF.R.U32.HI R14, RZ, R5.reuse, R14 ;  /* 0x00000005ff0e7219 */ /* 0x080fe8000001160e */
[----:B------:R-:W-:Y:S02]  /*3e20*/  ISETP.GE.OR P0, PT, R3, R12, P0 ;  /* 0x0000000c0300720c */ /* 0x000fe40000706670 */
[----:B------:R-:W-:Y:S05]  /*3e30*/  SEL R15, R9, R14, !P2 ;  /* 0x0000000e090f7207 */ /* 0x000fea0005000000 */
[----:B------:R-:W-:Y:S04]  /*3e40*/  IMAD.MOV R14, RZ, RZ, -R15 ;  /* 0x000000ffff0e7224 */ /* 0x000fe800078e0a0f */
[----:B------:R-:W-:Y:S02]  /*3e50*/  IMAD R14, R26, R14, R9 ;  /* 0x0000000e1a0e7224 */ /* 0x000fe400078e0209 */
[C---:B------:R-:W-:Y:S05]  /*3e60*/  @!P0 IMAD.HI.U32 R10, R3.reuse, R4, RZ ;  /* 0x00000004030a8227 */ /* 0x040fea00078e00ff */
[----:B------:R-:W-:Y:S04]  /*3e70*/  @!P0 SHF.R.U32.HI R10, RZ, R5, R10 ;  /* 0x00000005ff0a8219 */ /* 0x000fe8000001160a */
[----:B------:R-:W-:Y:S01]  /*3e80*/  @!P0 SEL R0, R3, R10, !P2 ;  /* 0x0000000a03008207 */ /* 0x000fe20005000000 */
[----:B------:R-:W-:Y:S03]  /*3e90*/  IMAD.MOV R10, RZ, RZ, -R3 ;  /* 0x000000ffff0a7224 */ /* 0x000fe600078e0a03 */
[----:B------:R-:W-:Y:S01]  /*3ea0*/  @!P0 IADD3 R15, PT, PT, R15, -R0, RZ ;  /* 0x800000000f0f8210 */ /* 0x000fe20007ffe0ff */
[----:B------:R-:W-:Y:S01]  /*3eb0*/  @!P0 IMAD R0, R11, R14, R0 ;  /* 0x0000000e0b008224 */ /* 0x000fe200078e0200 */
[----:B------:R-:W-:Y:S01]  /*3ec0*/  IADD3 R11, PT, PT, -R9, RZ, RZ ;  /* 0x000000ff090b7210 */ /* 0x000fe20007ffe1ff */
[----:B------:R-:W-:Y:S02]  /*3ed0*/  IMAD R13, R2, R10, R13 ;  /* 0x0000000a020d7224 */ /* 0x000fe400078e020d */
[----:B------:R-:W-:Y:S02]  /*3ee0*/  @!P0 IMAD R9, R15, R26, R3 ;  /* 0x0000001a0f098224 */ /* 0x000fe400078e0203 */
[----:B------:R-:W-:Y:S02]  /*3ef0*/  @!P0 IMAD.MOV.U32 R3, RZ, RZ, R0 ;  /* 0x000000ffff038224 */ /* 0x000fe400078e0000 */
[----:B------:R-:W-:Y:S02]  /*3f00*/  IMAD R8, R6, R11, R8 ;  /* 0x0000000b06087224 */ /* 0x000fe400078e0208 */
[----:B------:R-:W-:Y:S02]  /*3f10*/  IMAD R13, R3, R2, R13 ;  /* 0x00000002030d7224 */ /* 0x000fe400078e020d */
[----:B------:R-:W-:Y:S02]  /*3f20*/  IMAD R8, R9, R6, R8 ;  /* 0x0000000609087224 */ /* 0x000fe400078e0208 */
.L_x_69:
[----:B------:R-:W-:Y:S05]  /*3f30*/  BRA.U UP1, `(.L_x_70) ;  /* 0x0000000101107547 */ /* 0x000fea000b800000 */
[----:B------:R-:W-:Y:S04]  /*3f40*/  MOV R0, UR6 ;  /* 0x0000000600007c02 */ /* 0x000fe80008000f00 */
[----:B------:R-:W-:Y:S04]  /*3f50*/  SHF.L.U32 R3, R0, 0x1f, RZ ;  /* 0x0000001f00037819 */ /* 0x000fe800000006ff */
[----:B------:R-:W2:Y:S02]  /*3f60*/  SYNCS.PHASECHK.TRANS64.TRYWAIT P0, [UR7+0x88], R3 ;  /* 0x00008803ff0075a7 */ /* 0x000ea40008001107 */
[----:B--2---:R-:W-:Y:S05]  /*3f70*/  @!P0 BRA `(.L_x_71) ;  /* 0x00000048000c8947 */ /* 0x004fea0003800000 */
.L_x_70:
[----:B------:R-:W-:Y:S02]  /*3f80*/  R2UR UR35, R21 ;  /* 0x00000000152372ca */ /* 0x000fe400000e0000 */
[----:B------:R-:W-:Y:S02]  /*3f90*/  R2UR UR34, R20 ;  /* 0x00000000142272ca */ /* 0x000fe400000e0000 */
[----:B------:R-:W-:Y:S02]  /*3fa0*/  ISETP.NE.U32.AND P2, PT, RZ, UR4, PT ;  /* 0x00000004ff007c0c */ /* 0x000fe4000bf45070 */
[----:B------:R-:W-:Y:S02]  /*3fb0*/  SHF.L.U32 R12, R32, 0x1f, RZ ;  /* 0x0000001f200c7819 */ /* 0x000fe400000006ff */
[----:B------:R-:W-:Y:S05]  /*3fc0*/  ISETP.NE.AND.EX P2, PT, RZ, UR5, PT, P2 ;  /* 0x00000005ff007c0c */ /* 0x000fea000bf45320 */
[----:B------:R-:W-:Y:S02]  /*3fd0*/  USHF.L.U32 UR35, UR35, 0x7, URZ ;  /* 0x0000000723237899 */ /* 0x000fe400080006ff */
[----:B------:R-:W-:Y:S01]  /*3fe0*/  USHF.L.U32 UR34, UR34, 0x6, URZ ;  /* 0x0000000622227899 */ /* 0x000fe200080006ff */
[----:B------:R-:W-:Y:S11]  /*3ff0*/  BRA.U !UP3, `(.L_x_72) ;  /* 0x000000010b347547 */ /* 0x000ff6000b800000 */
[----:B------:R-:W-:Y:S01]  /*4000*/  UPLOP3.LUT UP0, UPT, UPT, UPT, UP2, 0x80, 0x8 ;  /* 0x000000000008789c */ /* 0x000fe20003f0f020 */
[----:B--2---:R-:W-:Y:S02]  /*4010*/  HFMA2 R0, -RZ, RZ, 0, 5.9604644775390625e-08 ;  /* 0x00000001ff007431 */ /* 0x004fe400000001ff */
[----:B------:R-:W-:Y:S03]  /*4020*/  IMAD.MOV.U32 R67, RZ, RZ, 0x1 ;  /* 0x00000001ff437424 */ /* 0x000fe600078e00ff */
[----:B------:R-:W-:Y:S05]  /*4030*/  PLOP3.LUT P0, PT, PT, PT, UP0, 0x80, 0x8 ;  /* 0x000000000008781c */ /* 0x000fea0003f0f008 */
[----:B------:R-:W2:Y:S01]  /*4040*/  @UP0 LDCU.64 UR10, c[0x0][0x888] ;  /* 0x00011100ff0a07ac */ /* 0x000ea20008000a00 */
[----:B------:R-:W-:Y:S07]  /*4050*/  @UP0 UIMAD UR8, UR36, UR4, URZ ;  /* 0x00000004240802a4 */ /* 0x000fee000f8e02ff */
[----:B------:R-:W-:Y:S01]  /*4060*/  @!P0 PRMT R67, R0, 0x7610, R67 ;  /* 0x0000761000438816 */ /* 0x000fe20000000043 */
[----:B--2---:R-:W-:Y:S03]  /*4070*/  @UP0 UIMAD.WIDE UR10, UR8, 0x4, UR10 ;  /* 0x00000004080a08a5 */ /* 0x004fe6000f8e020a */
[----:B------:R-:W2:Y:S03]  /*4080*/  @!UP0 LDCU UR8, c[0x0][0x880] ;  /* 0x00011000ff0887ac */ /* 0x000ea60008000800 */
[----:B------:R-:W-:Y:S01]  /*4090*/  IMAD.U32 R10, RZ, RZ, UR10 ;  /* 0x0000000aff0a7e24 */ /* 0x000fe2000f8e00ff */
[----:B------:R-:W-:Y:S05]  /*40a0*/  MOV R11, UR11 ;  /* 0x0000000b000b7c02 */ /* 0x000fea0008000f00 */
[----:B------:R3:W5:Y:S02]  /*40b0*/  @P0 LDG.E R35, desc[UR46][R10.64] ;  /* 0x0000002e0a230981 */ /* 0x000764000c1e1900 */
[----:B--23--:R-:W-:Y:S07]  /*40c0*/  @!P0 IMAD.U32 R35, RZ, RZ, UR8 ;  /* 0x00000008ff238e24 */ /* 0x00cfee000f8e00ff */
.L_x_72:
[----:B-----5:R-:W-:Y:S01]  /*40d0*/  @!P2 FSETP.EQ.AND P0, PT, R35, RZ, PT ;  /* 0x000000ff2300a20b */ /* 0x020fe20003f02000 */
[----:B------:R-:W-:Y:S01]  /*40e0*/  @!UPT UIADD3 URZ, UPT, UPT, URZ, URZ, URZ ;  /* 0x000000fffffff290 */ /* 0x000fe2000fffe0ff */
[----:B------:R-:W-:Y:S11]  /*40f0*/  @!P2 BRA `(.L_x_73) ;  /* 0x000000000014a947 */ /* 0x000ff60003800000 */
[----:B------:R-:W-:Y:S02]  /*4100*/  LOP3.LUT P2, RZ, R67, 0xff, RZ, 0xc0, !PT ;  /* 0x000000ff43ff7812 */ /* 0x000fe4000784c0ff */
[----:B------:R-:W-:Y:S04]  /*4110*/  PLOP3.LUT P0, PT, PT, PT, UP0, 0x80, 0x8 ;  /* 0x000000000008781c */ /* 0x000fe80003f0f008 */
[----:B------:R-:W-:Y:S07]  /*4120*/  PLOP3.LUT P0, PT, P0, PT, PT, 0x8, 0x80 ;  /* 0x000000000080781c */ /* 0x000fee000070e170 */
[----:B------:R-:W-:Y:S11]  /*4130*/  @P2 FSETP.EQ.AND P0, PT, R35, RZ, PT ;  /* 0x000000ff2300220b */ /* 0x000ff60003f02000 */
[----:B------:R-:W-:Y:S02]  /*4140*/  @!UPT UIADD3 URZ, UPT, UPT, URZ, URZ, URZ ;  /* 0x000000fffffff290 */ /* 0x000fe4000fffe0ff */
.L_x_73:
[----:B------:R-:W3:Y:S01]  /*4150*/  SYNCS.PHASECHK.TRANS64.TRYWAIT P2, [UR7+0x60], R12 ;  /* 0x0000600cff0075a7 */ /* 0x000ee20008041107 */
[----:B------:R-:W-:Y:S04]  /*4160*/  ELECT P4, URZ, PT ;  /* 0x0000000000ff782f */ /* 0x000fe80003880000 */
[----:B------:R-:W-:Y:S11]  /*4170*/  PLOP3.LUT P4, PT, P0, P4, PT, 0xf2, 0x2f ;  /* 0x00000000002f781c */ /* 0x000ff60000789e72 */
[----:B------:R-:W-:Y:S02]  /*4180*/  @!UPT UIADD3 URZ, UPT, UPT, URZ, URZ, URZ ;  /* 0x000000fffffff290 */ /* 0x000fe4000fffe0ff */
[----:B-1----:R-:W-:Y:S05]  /*4190*/  @!P4 IADD3 R9, P0, PT, R36, 0x580, RZ ;  /* 0x000005802409c810 */ /* 0x002fea0007f1e0ff */
[----:B--2---:R-:W-:Y:S01]  /*41a0*/  @!P4 IMAD.X R0, RZ, RZ, R37, P0 ;  /* 0x000000ffff00c224 */ /* 0x004fe200000e0625 */
[----:B---3--:R-:W-:Y:S07]  /*41b0*/  @!P2 BRA `(.L_x_74) ;  /* 0x000000440094a947 */ /* 0x008fee0003800000 */
.L_x_161:
[----:B------:R-:W-:Y:S01]  /*41c0*/  @!P4 R2UR UR8, R0 ;  /* 0x000000000008c2ca */ /* 0x000fe200000e0000 */
[----:B------:R-:W-:Y:S01]  /*41d0*/  VOTEU.ALL UP1, P4 ;  /* 0x0000000000ff7886 */ /* 0x000fe20002020000 */
[----:B------:R-:W-:Y:S01]  /*41e0*/  @!P4 R2UR UR9, R9 ;  /* 0x000000000909c2ca */ /* 0x000fe200000e0000 */
[----:B------:R-:W-:Y:S01]  /*41f0*/  @!P4 IMAD.MOV.U32 R0, RZ, RZ, 0x2000 ;  /* 0x00002000ff00c424 */ /* 0x000fe200078e00ff */
[----:B------:R-:W-:Y:S01]  /*4200*/  UMOV UR10, 0x0 ;  /* 0x00000000000a7882 */ /* 0x000fe20000000000 */
[----:B------:R-:W-:Y:S01]  /*4210*/  UMOV UR11, 0x10000000 ;  /* 0x10000000000b7882 */ /* 0x000fe20000000000 */
[----:B------:R-:W-:Y:S01]  /*4220*/  @!UP1 UIADD3 UR32, UPT, UPT, UR7, 0x200, URZ ;  /* 0x0000020007209890 */ /* 0x000fe2000fffe0ff */
[----:B------:R-:W-:Y:S01]  /*4230*/  @!P4 IADD3 R9, P0, PT, R36, 0x580, RZ ;  /* 0x000005802409c810 */ /* 0x000fe20007f1e0ff */
[----:B------:R-:W-:Y:S05]  /*4240*/  VOTEU.ALL UP1, P4 ;  /* 0x0000000000ff7886 */ /* 0x000fea0002020000 */
[----:B------:R-:W-:Y:S01]  /*4250*/  IMAD.U32 R11, RZ, RZ, UR8 ;  /* 0x00000008ff0b7e24 */ /* 0x000fe2000f8e00ff */
[----:B------:R-:W-:Y:S01]  /*4260*/  UPRMT UR8, UR37, 0x654, UR33 ;  /* 0x0000065425087896 */ /* 0x000fe20008000021 */
[----:B------:R-:W-:Y:S03]  /*4270*/  IMAD.U32 R10, RZ, RZ, UR9 ;  /* 0x00000009ff0a7e24 */ /* 0x000fe6000f8e00ff */
[----:B------:R-:W-:Y:S02]  /*4280*/  @!P4 R2UR UR15, R11 ;  /* 0x000000000b0fc2ca */ /* 0x000fe400000e0000 */
[----:B------:R-:W-:Y:S11]  /*4290*/  @!P4 R2UR UR14, R10 ;  /* 0x000000000a0ec2ca */ /* 0x000ff600000e0000 */
[----:B------:R-:W-:Y:S02]  /*42a0*/  @!UPT UIADD3 URZ, UPT, UPT, URZ, URZ, URZ ;  /* 0x000000fffffff290 */ /* 0x000fe4000fffe0ff */
[----:B------:R2:W-:Y:S01]  /*42b0*/  @!UP1 UTMALDG.3D [UR32], [UR14], desc[UR10] ;  /* 0x00000a200e0095b4 */ /* 0x0005e20008011000 */
[----:B------:R3:W-:Y:S01]  /*42c0*/  @!P4 SYNCS.ARRIVE.TRANS64.RED.A0TR RZ, [UR7+0x40], R0 ;  /* 0x00004000ffffc9a7 */ /* 0x0007e20008300407 */
[----:B------:R-:W-:Y:S01]  /*42d0*/  SYNCS.ARRIVE.TRANS64.RED.A1T0 RZ, [UR8], RZ ;  /* 0x000000ffffff79a7 */ /* 0x000fe20008100408 */
[----:B---3--:R-:W-:Y:S01]  /*42e0*/  @!P4 IMAD.X R0, RZ, RZ, R37, P0 ;  /* 0x000000ffff00c224 */ /* 0x008fe200000e0625 */
[----:B------:R-:W3:Y:S02]  /*42f0*/  SYNCS.PHASECHK.TRANS64.TRYWAIT P2, [UR7+0x68], R12 ;  /* 0x0000680cff0075a7 */ /* 0x000ee40008041107 */
[----:B--23--:R-:W-:Y:S05]  /*4300*/  @!P2 BRA `(.L_x_75) ;  /* 0x000000440058a947 */ /* 0x00cfea0003800000 */
.L_x_163:
        /* <DEDUP_REMOVED lines=8> */
[----:B------:R-:W-:Y:S01]  /*4390*/  @!UP1 UIADD3 UR24, UPT, UPT, UR7, 0x2200, URZ ;  /* 0x0000220007189890 */ /* 0x000fe2000fffe0ff */
[----:B------:R-:W-:Y:S01]  /*43a0*/  VOTEU.ALL UP1, P4 ;  /* 0x0000000000ff7886 */ /* 0x000fe20002020000 */
[----:B------:R-:W-:Y:S01]  /*43b0*/  UMOV UR27, UR35 ;  /* 0x00000023001b7c82 */ /* 0x000fe20008000000 */
[----:B------:R-:W-:Y:S02]  /*43c0*/  UMOV UR28, UR36 ;  /* 0x00000024001c7c82 */ /* 0x000fe40008000000 */
[----:B------:R-:W-:Y:S01]  /*43d0*/  IMAD.U32 R11, RZ, RZ, UR8 ;  /* 0x00000008ff0b7e24 */ /* 0x000fe2000f8e00ff */
[----:B------:R-:W-:Y:S01]  /*43e0*/  UPRMT UR8, UR37, 0x654, UR25 ;  /* 0x0000065425087896 */ /* 0x000fe20008000019 */
[----:B------:R-:W-:Y:S02]  /*43f0*/  IMAD.U32 R10, RZ, RZ, UR9 ;  /* 0x00000009ff0a7e24 */ /* 0x000fe4000f8e00ff */
[----:B------:R-:W-:Y:S01]  /*4400*/  @!P4 IMAD.X R20, RZ, RZ, R37, P0 ;  /* 0x000000ffff14c224 */ /* 0x000fe200000e0625 */
[----:B------:R-:W-:Y:S02]  /*4410*/  @!P4 R2UR UR15, R11 ;  /* 0x000000000b0fc2ca */ /* 0x000fe400000e0000 */
[----:B------:R-:W-:Y:S11]  /*4420*/  @!P4 R2UR UR14, R10 ;  /* 0x000000000a0ec2ca */ /* 0x000ff600000e0000 */
[----:B------:R-:W-:Y:S02]  /*4430*/  @!UPT UIADD3 URZ, UPT, UPT, URZ, URZ, URZ ;  /* 0x000000fffffff290 */ /* 0x000fe4000fffe0ff */
[----:B------:R2:W-:Y:S01]  /*4440*/  @!UP1 UTMALDG.3D [UR24], [UR14], desc[UR10] ;  /* 0x00000a180e0095b4 */ /* 0x0005e20008011000 */
[----:B------:R2:W-:Y:S01]  /*4450*/  @!P4 SYNCS.ARRIVE.TRANS64.RED.A0TR RZ, [UR7+0x48], R0 ;  /* 0x00004800ffffc9a7 */ /* 0x0005e20008300407 */
[----:B------:R-:W-:Y:S01]  /*4460*/  SYNCS.ARRIVE.TRANS64.RED.A1T0 RZ, [UR8], RZ ;  /* 0x000000ffffff79a7 */ /* 0x000fe20008100408 */
[----:B------:R-:W3:Y:S02]  /*4470*/  SYNCS.PHASECHK.TRANS64.TRYWAIT P2, [UR7+0x70], R12 ;  /* 0x0000700cff0075a7 */ /* 0x000ee40008041107 */
[----:B--23--:R-:W-:Y:S05]  /*4480*/  @!P2 BRA `(.L_x_76) ;  /* 0x000000440010a947 */ /* 0x00cfea0003800000 */
.L_x_165:
[----:B------:R-:W2:Y:S01]  /*4490*/  LDC.64 R14, c[0x0][0xb10] ;  /* 0x0002c400ff0e7b82 */ /* 0x000ea20000000a00 */
[----:B------:R-:W-:Y:S01]  /*44a0*/  @!P4 R2UR UR8, R20 ;  /* 0x000000001408c2ca */ /* 0x000fe200000e0000 */
[----:B------:R-:W-:Y:S01]  /*44b0*/  VOTEU.ALL UP1, P4 ;  /* 0x0000000000ff7886 */ /* 0x000fe20002020000 */
[----:B------:R-:W-:Y:S01]  /*44c0*/  @!P4 R2UR UR9, R21 ;  /* 0x000000001509c2ca */ /* 0x000fe200000e0000 */
[----:B------:R-:W-:Y:S01]  /*44d0*/  UMOV UR10, 0x0 ;  /* 0x00000000000a7882 */ /* 0x000fe20000000000 */
[----:B------:R-:W-:Y:S03]  /*44e0*/  UMOV UR11, 0x10000000 ;  /* 0x10000000000b7882 */ /* 0x000fe60000000000 */
[----:B------:R-:W3:Y:S01]  /*44f0*/  LDC.64 R10, c[0x0][0xb18] ;  /* 0x0002c600ff0a7b82 */ /* 0x000ee20000000a00 */
[----:B------:R-:W-:Y:S01]  /*4500*/  @!UP1 UIADD3 UR18, UPT, UPT, UR34, 0x20, URZ ;  /* 0x0000002022129890 */ /* 0x000fe2000fffe0ff */
[----:B------:R-:W-:Y:S01]  /*4510*/  @P3 SHF.R.U32.HI R24, RZ, 0x10, R29 ;  /* 0x00000010ff183819 */ /* 0x000fe2000001161d */
[----:B------:R-:W-:Y:S01]  /*4520*/  @!UP1 UIADD3 UR16, UPT, UPT, UR7, 0x4200, URZ ;  /* 0x0000420007109890 */ /* 0x000fe2000fffe0ff */
[----:B------:R-:W-:Y:S01]  /*4530*/  VIADD R27, R27, 0x1 ;  /* 0x000000011b1b7836 */ /* 0x000fe20000000000 */
[----:B------:R-:W-:Y:S03]  /*4540*/  VOTEU.ALL UP1, P4 ;  /* 0x0000000000ff7886 */ /* 0x000fe60002020000 */
[----:B------:R-:W5:Y:S01]  /*4550*/  @!P1 LDC R0, c[0x0][0xb20] ;  /* 0x0002c800ff009b82 */ /* 0x000f620000000800 */
[----:B------:R-:W-:Y:S01]  /*4560*/  UMOV UR19, UR35 ;  /* 0x0000002300137c82 */ /* 0x000fe20008000000 */
[----:B------:R-:W-:Y:S01]  /*4570*/  IMAD.U32 R21, RZ, RZ, UR8 ;  /* 0x00000008ff157e24 */ /* 0x000fe2000f8e00ff */
[----:B------:R-:W-:Y:S05]  /*4580*/  UMOV UR20, UR36 ;  /* 0x0000002400147c82 */ /* 0x000fea0008000000 */
[----:B-1----:R-:W1:Y:S01]  /*4590*/  @!P1 LDC R3, c[0x0][0xb0c] ;  /* 0x0002c300ff039b82 */ /* 0x002e620000000800 */
[----:B------:R-:W-:Y:S01]  /*45a0*/  IMAD.U32 R20, RZ, RZ, UR9 ;  /* 0x00000009ff147e24 */ /* 0x000fe2000f8e00ff */
[----:B------:R-:W-:Y:S01]  /*45b0*/  UPRMT UR8, UR37, 0x654, UR17 ;  /* 0x0000065425087896 */ /* 0x000fe20008000011 */
[----:B------:R-:W-:Y:S03]  /*45c0*/  @!P4 R2UR UR15, R21 ;  /* 0x00000000150fc2ca */ /* 0x000fe600000e0000 */
[----:B------:R-:W-:Y:S01]  /*45d0*/  @!P4 R2UR UR14, R20 ;  /* 0x00000000140ec2ca */ /* 0x000fe200000e0000 */
[----:B------:R-:W-:Y:S11]  /*45e0*/  @!P4 IMAD.MOV.U32 R20, RZ, RZ, 0x2000 ;  /* 0x00002000ff14c424 */ /* 0x000ff600078e00ff */
[----:B------:R-:W-:Y:S01]  /*45f0*/  @!UPT UIADD3 URZ, UPT, UPT, URZ, URZ, URZ ;  /* 0x000000fffffff290 */ /* 0x000fe2000fffe0ff */
[----:B------:R1:W-:Y:S01]  /*4600*/  @!UP1 UTMALDG.3D [UR16], [UR14], desc[UR10] ;  /* 0x00000a100e0095b4 */ /* 0x0003e20008011000 */
[----:B------:R1:W-:Y:S02]  /*4610*/  @!P4 SYNCS.ARRIVE.TRANS64.RED.A0TR RZ, [UR7+0x50], R20 ;  /* 0x00005014ffffc9a7 */ /* 0x0003e40008300407 */
[----:B-1----:R-:W-:Y:S01]  /*4620*/  @!P1 ISETP.NE.AND P2, PT, R3, 0x1, PT ;  /* 0x000000010300980c */ /* 0x002fe20003f45270 */
[C---:B--2---:R-:W-:Y:S01]  /*4630*/  @!P1 IMAD.HI.U32 R14, R13.reuse, R14, RZ ;  /* 0x0000000e0d0e9227 */ /* 0x044fe200078e00ff */
[----:B---3--:R-:W-:Y:S03]  /*4640*/  @!P1 ISETP.NE.AND P0, PT, R10, 0x1, PT ;  /* 0x000000010a00980c */ /* 0x008fe60003f05270 */
[C---:B------:R-:W-:Y:S01]  /*4650*/  @!P1 IMAD.HI.U32 R11, R8.reuse, R11, RZ ;  /* 0x0000000b080b9227 */ /* 0x040fe200078e00ff */
[----:B------:R-:W-:Y:S04]  /*4660*/  @!P1 SHF.R.U32.HI R14, RZ, R15, R14 ;  /* 0x0000000fff0e9219 */ /* 0x000fe8000001160e */
[----:B-----5:R-:W-:Y:S01]  /*4670*/  @!P1 SHF.R.U32.HI R9, RZ, R0, R11 ;  /* 0x00000000ff099219 */ /* 0x020fe2000001160b */
[----:B------:R-:W-:Y:S01]  /*4680*/  SYNCS.ARRIVE.TRANS64.RED.A1T0 RZ, [UR8], RZ ;  /* 0x000000ffffff79a7 */ /* 0x000fe20008100408 */
[----:B------:R-:W-:Y:S02]  /*4690*/  @!P1 SEL R14, R13, R14, !P2 ;  /* 0x0000000e0d0e9207 */ /* 0x000fe40005000000 */
[----:B------:R-:W-:Y:S01]  /*46a0*/  @!P1 SEL R9, R8, R9, !P0 ;  /* 0x0000000908099207 */ /* 0x000fe20004000000 */
[----:B------:R-:W1:Y:S04]  /*46b0*/  SYNCS.PHASECHK.TRANS64.TRYWAIT P5, [UR7+0x78], R12 ;  /* 0x0000780cff0075a7 */ /* 0x000e6800080a1107 */
[----:B------:R-:W-:Y:S02]  /*46c0*/  @!P1 IMAD.IADD R0, R9, 0x1, -R14 ;  /* 0x0000000109009824 */ /* 0x000fe400078e0a0e */
[----:B------:R-:W-:Y:S02]  /*46d0*/  @!P1 IMAD.IADD R9, R14, 0x1, -R9 ;  /* 0x000000010e099824 */ /* 0x000fe400078e0a09 */
[----:B------:R-:W-:Y:S02]  /*46e0*/  @!P1 IMAD R13, R0, R3, R13 ;  /* 0x00000003000d9224 */ /* 0x000fe400078e020d */
[----:B------:R-:W-:Y:S01]  /*46f0*/  @!P1 IMAD R8, R9, R10, R8 ;  /* 0x0000000a09089224 */ /* 0x000fe200078e0208 */
[----:B-1----:R-:W-:Y:S06]  /*4700*/  @!P5 BRA `(.L_x_77) ;  /* 0x000000400088d947 */ /* 0x002fec0003800000 */
.L_x_167:
[----:B-1----:R-:W-:Y:S01]  /*4710*/  @!P4 IADD3 R3, P0, PT, R36, 0x580, RZ ;  /* 0x000005802403c810 */ /* 0x002fe20007f1e0ff */
[----:B------:R-:W-:Y:S01]  /*4720*/  VOTEU.ALL UP1, P4 ;  /* 0x0000000000ff7886 */ /* 0x000fe20002020000 */
[----:B------:R-:W-:Y:S01]  /*4730*/  UMOV UR18, 0x0 ;  /* 0x0000000000127882 */ /* 0x000fe20000000000 */
[----:B------:R-:W-:Y:S01]  /*4740*/  UMOV UR19, 0x10000000 ;  /* 0x1000000000137882 */ /* 0x000fe20000000000 */
[----:B------:R-:W-:Y:S01]  /*4750*/  @!P4 R2UR UR9, R3 ;  /* 0x000000000309c2ca */ /* 0x000fe200000e0000 */
[----:B------:R-:W-:Y:S01]  /*4760*/  @!P4 IMAD.X R0, RZ, RZ, R37, P0 ;  /* 0x000000ffff00c224 */ /* 0x000fe200000e0625 */
[----:B------:R-:W-:Y:S01]  /*4770*/  @!UP1 UIADD3 UR10, UPT, UPT, UR34, 0x30, URZ ;  /* 0x00000030220a9890 */ /* 0x000fe2000fffe0ff */
[----:B------:R-:W-:Y:S01]  /*4780*/  ISETP.NE.AND P0, PT, R27, 0x2, PT ;  /* 0x000000021b00780c */ /* 0x000fe20003f05270 */
[----:B------:R-:W-:Y:S01]  /*4790*/  UMOV UR11, UR35 ;  /* 0x00000023000b7c82 */ /* 0x000fe20008000000 */
[----:B------:R-:W-:Y:S01]  /*47a0*/  UMOV UR12, UR36 ;  /* 0x00000024000c7c82 */ /* 0x000fe20008000000 */
[----:B------:R-:W-:Y:S01]  /*47b0*/  @!P4 R2UR UR8, R0 ;  /* 0x000000000008c2ca */ /* 0x000fe200000e0000 */
[----:B------:R-:W-:Y:S01]  /*47c0*/  IMAD.IADD R20, R8, 0x1, R66 ;  /* 0x0000000108147824 */ /* 0x000fe200078e0242 */
[----:B------:R-:W-:Y:S01]  /*47d0*/  @P3 R2UR UR36, R24 ;  /* 0x00000000182432ca */ /* 0x000fe200000e0000 */
[----:B------:R-:W-:Y:S01]  /*47e0*/  IMAD.IADD R21, R13, 0x1, R68 ;  /* 0x000000010d157824 */ /* 0x000fe200078e0244 */
[----:B------:R-:W-:Y:S02]  /*47f0*/  SEL R0, RZ, 0x1, P0 ;  /* 0x00000001ff007807 */ /* 0x000fe40000000000 */
[----:B------:R-:W-:Y:S01]  /*4800*/  LOP3.LUT R32, R32, 0x1, RZ, 0x3c, !PT ;  /* 0x0000000120207812 */ /* 0x000fe200078e3cff */
[----:B------:R-:W-:Y:S01]  /*4810*/  IMAD.U32 R10, RZ, RZ, UR9 ;  /* 0x00000009ff0a7e24 */ /* 0x000fe2000f8e00ff */
[----:B------:R-:W-:Y:S01]  /*4820*/  @!UP1 UIADD3 UR9, UPT, UPT, UR7, 0x58, URZ ;  /* 0x0000005807099890 */ /* 0x000fe2000fffe0ff */
[----:B------:R-:W-:Y:S02]  /*4830*/  LOP3.LUT R25, R25, R0, RZ, 0x3c, !PT ;  /* 0x0000000019197212 */ /* 0x000fe400078e3cff */
[----:B------:R-:W-:Y:S02]  /*4840*/  SEL R27, R27, RZ, P0 ;  /* 0x000000ff1b1b7207 */ /* 0x000fe40000000000 */
[----:B------:R-:W-:Y:S01]  /*4850*/  IMAD.U32 R11, RZ, RZ, UR8 ;  /* 0x00000008ff0b7e24 */ /* 0x000fe2000f8e00ff */
[----:B------:R-:W-:Y:S01]  /*4860*/  @!P4 R2UR UR14, R10 ;  /* 0x000000000a0ec2ca */ /* 0x000fe200000e0000 */
[----:B------:R-:W-:Y:S01]  /*4870*/  @!UP1 UIADD3 UR8, UPT, UPT, UR7, 0x6200, URZ ;  /* 0x0000620007089890 */ /* 0x000fe2000fffe0ff */
[----:B------:R-:W-:Y:S02]  /*4880*/  VOTEU.ALL UP1, P4 ;  /* 0x0000000000ff7886 */ /* 0x000fe40002020000 */
[----:B------:R-:W-:Y:S11]  /*4890*/  @!P4 R2UR UR15, R11 ;  /* 0x000000000b0fc2ca */ /* 0x000ff600000e0000 */
[----:B------:R-:W-:Y:S02]  /*48a0*/  @!UPT UIADD3 URZ, UPT, UPT, URZ, URZ, URZ ;  /* 0x000000fffffff290 */ /* 0x000fe4000fffe0ff */
[----:B------:R2:W-:Y:S01]  /*48b0*/  @!UP1 UTMALDG.3D [UR8], [UR14], desc[UR18] ;  /* 0x000012080e0095b4 */ /* 0x0005e20008011000 */
[----:B------:R2:W-:Y:S01]  /*48c0*/  @!P4 SYNCS.ARRIVE.TRANS64.RED.A0TR RZ, [UR7+0x58], R23 ;  /* 0x00005817ffffc9a7 */ /* 0x0005e20008300407 */
[----:B------:R-:W-:Y:S01]  /*48d0*/  UPLOP3.LUT UP1, UPT, UPT, UPT, UPT, 0x80, 0x8 ;  /* 0x000000000008789c */ /* 0x000fe20003f2f070 */
[----:B------:R-:W-:Y:S01]  /*48e0*/  SYNCS.ARRIVE.TRANS64.RED.A1T0 RZ, [UR13], RZ ;  /* 0x000000ffffff79a7 */ /* 0x000fe2000810040d */
[----:B------:R-:W-:Y:S09]  /*48f0*/  @P3 BRA `(.L_x_78) ;  /* 0xfffffff000943947 */ /* 0x000ff2000383ffff */
[----:B------:R-:W-:-:S04]  /*4900*/  SHF.L.U32 R3, R32, 0x1f, RZ ;  /* 0x0000001f20037819 */ /* 0x000fc800000006ff */
[----:B------:R-:W1:Y:S02]  /*4910*/  SYNCS.PHASECHK.TRANS64.TRYWAIT P0, [UR7+0x60], R3 ;  /* 0x00006003ff0075a7 */ /* 0x000e640008001107 */
[----:B-1----:R-:W-:Y:S05]  /*4920*/  @!P0 BRA `(.L_x_79) ;  /* 0x0000004000188947 */ /* 0x002fea0003800000 */
.L_x_169:
[----:B------:R-:W3:Y:S02]  /*4930*/  SYNCS.PHASECHK.TRANS64.TRYWAIT P0, [UR7+0x68], R3 ;  /* 0x00006803ff0075a7 */ /* 0x000ee40008001107 */
[----:B---3--:R-:W-:Y:S05]  /*4940*/  @!P0 BRA `(.L_x_80) ;  /* 0x0000004000288947 */ /* 0x008fea0003800000 */
.L_x_171:
[----:B------:R-:W3:Y:S02]  /*4950*/  SYNCS.PHASECHK.TRANS64.TRYWAIT P0, [UR7+0x70], R3 ;  /* 0x00007003ff0075a7 */ /* 0x000ee40008001107 */
[----:B---3--:R-:W-:Y:S05]  /*4960*/  @!P0 BRA `(.L_x_81) ;  /* 0x0000004000388947 */ /* 0x008fea0003800000 */
.L_x_173:
[----:B-1----:R-:W-:-:S07]  /*4970*/  MOV R0, UR7 ;  /* 0x0000000700007c02 */ /* 0x002fce0008000f00 */
.L_x_82:
[----:B-1----:R-:W-:-:S04]  /*4980*/  SHF.L.U32 R3, R32, 0x1f, RZ ;  /* 0x0000001f20037819 */ /* 0x002fc800000006ff */
[----:B------:R1:W3:Y:S03]  /*4990*/  SYNCS.PHASECHK.TRANS64.TRYWAIT P0, [R0+URZ+0x78], R3 ;  /* 0x00007803000075a7 */ /* 0x0002e600080011ff */
[----:B---3--:R-:W-:Y:S05]  /*49a0*/  @!P0 NANOSLEEP.SYNCS 0x989680 ;  /* 0x009896800000895d */ /* 0x008fea0003900000 */
[----:B------:R-:W3:Y:S02]  /*49b0*/  @!P0 SYNCS.PHASECHK.TRANS64 P0, [R0+URZ+0x78], R3 ;  /* 0x00007803000085a7 */ /* 0x000ee400080010ff */
[----:B--23--:R-:W-:Y:S05]  /*49c0*/  @P0 EXIT ;  /* 0x000000000000094d */ /* 0x00cfea0003800000 */
[----:B------:R-:W-:Y:S05]  /*49d0*/  BRA `(.L_x_82) ;  /* 0xfffffffc00e87947 */ /* 0x000fea000383ffff */
.L_x_67:
[----:B------:R-:W-:-:S06]  /*49e0*/  UISETP.GE.AND UP1, UPT, UR8, 0x4, UPT ;  /* 0x000000040800788c */ /* 0x000fcc000bf26270 */
[----:B------:R-:W-:-:S13]  /*49f0*/  PLOP3.LUT P0, PT, PT, PT, UP1, 0x80, 0x8 ;  /* 0x000000000008781c */ /* 0x000fda0003f0f018 */
[----:B------:R-:W-:Y:S05]  /*4a00*/  @!P0 EXIT ;  /* 0x000000000000894d */ /* 0x000fea0003800000 */
[----:B------:R-:W-:Y:S01]  /*4a10*/  BAR.SYNC.DEFER_BLOCKING 0x6, 0xa0 ;  /* 0x0182800000007b1d */ /* 0x000fe20000010000 */
[C---:B------:R-:W-:Y:S01]  /*4a20*/  IMAD.SHL.U32 R3, R81.reuse, 0x10, RZ ;  /* 0x0000001051037824 */ /* 0x040fe200078e00ff */
[C---:B------:R-:W-:Y:S01]  /*4a30*/  SHF.L.U32 R33, R81.reuse, 0x10, RZ ;  /* 0x0000001051217819 */ /* 0x040fe200000006ff */
[C---:B------:R-:W-:Y:S01]  /*4a40*/  IMAD.SHL.U32 R80, R81.reuse, 0x2, RZ ;  /* 0x0000000251507824 */ /* 0x040fe200078e00ff */
[----:B------:R-:W-:Y:S01]  /*4a50*/  LOP3.LUT R82, R81, 0x60, RZ, 0xc0, !PT ;  /* 0x0000006051527812 */ /* 0x000fe200078ec0ff */
[----:B------:R-:W-:Y:S01]  /*4a60*/  HFMA2 R77, -RZ, RZ, 0, 5.9604644775390625e-08 ;  /* 0x00000001ff4d7431 */ /* 0x000fe200000001ff */
[----:B------:R-:W-:Y:S02]  /*4a70*/  UMOV UR48, 0x400 ;  /* 0x0000040000307882 */ /* 0x000fe40000000000 */
[----:B------:R-:W1:Y:S01]  /*4a80*/  LDC R71, c[0x0][0x370] ;  /* 0x0000dc00ff477b82 */ /* 0x000e620000000800 */
[----:B------:R-:W-:Y:S01]  /*4a90*/  ULEA UR48, UR37, UR48, 0x18 ;  /* 0x0000003025307291 */ /* 0x000fe2000f8ec0ff */
[----:B------:R-:W-:Y:S01]  /*4aa0*/  LOP3.LUT R5, R3, 0x60, RZ, 0xc0, !PT ;  /* 0x0000006003057812 */ /* 0x000fe200078ec0ff */
[----:B------:R-:W-:Y:S01]  /*4ab0*/  HFMA2 R75, -RZ, RZ, 0, 0 ;  /* 0x00000000ff4b7431 */ /* 0x000fe200000001ff */
[----:B------:R-:W-:Y:S01]  /*4ac0*/  LOP3.LUT R79, R81, 0x2, RZ, 0xc0, !PT ;  /* 0x00000002514f7812 */ /* 0x000fe200078ec0ff */
[----:B------:R-:W-:Y:S01]  /*4ad0*/  UIADD3 UR4, UPT, UPT, UR48, 0x200, URZ ;  /* 0x0000020030047890 */ /* 0x000fe2000fffe0ff */
[----:B------:R-:W-:Y:S01]  /*4ae0*/  LOP3.LUT R80, R5, 0xc, R80, 0xf8, !PT ;  /* 0x0000000c05507812 */ /* 0x000fe200078ef850 */
[----:B------:R-:W-:Y:S01]  /*4af0*/  IMAD.MOV.U32 R30, RZ, RZ, RZ ;  /* 0x000000ffff1e7224 */ /* 0x000fe200078e00ff */
[----:B------:R-:W2:Y:S01]  /*4b00*/  LDC R28, c[0x0][0xb0c] ;  /* 0x0002c300ff1c7b82 */ /* 0x000ea20000000800 */
[----:B------:R-:W-:Y:S01]  /*4b10*/  LOP3.LUT R33, R33, 0x600000, RZ, 0xc0, !PT ;  /* 0x0060000021217812 */ /* 0x000fe200078ec0ff */
[----:B------:R-:W-:Y:S01]  /*4b20*/  IMAD.MOV.U32 R85, RZ, RZ, RZ ;  /* 0x000000ffff557224 */ /* 0x000fe200078e00ff */
[----:B------:R-:W-:Y:S01]  /*4b30*/  LOP3.LUT R80, R80, 0x790, R3, 0xf8, !PT ;  /* 0x0000079050507812 */ /* 0x000fe200078ef803 */
[----:B------:R-:W-:Y:S01]  /*4b40*/  IMAD.U32 R73, RZ, RZ, UR4 ;  /* 0x00000004ff497e24 */ /* 0x000fe2000f8e00ff */
[----:B------:R-:W-:Y:S01]  /*4b50*/  LOP3.LUT R81, R81, 0x4, RZ, 0xc0, !PT ;  /* 0x0000000451517812 */ /* 0x000fe200078ec0ff */
[----:B------:R-:W4:Y:S01]  /*4b60*/  LDCU.64 UR52, c[0x0][0x348] ;  /* 0x00006900ff3477ac */ /* 0x000f220008000a00 */
[----:B------:R-:W-:Y:S01]  /*4b70*/  MOV R76, RZ ;  /* 0x000000ff004c7202 */ /* 0x000fe20000000f00 */
[----:B------:R-:W1:Y:S01]  /*4b80*/  LDC R69, c[0x0][0xb20] ;  /* 0x0002c800ff457b82 */ /* 0x000e620000000800 */
[----:B------:R-:W3:Y:S01]  /*4b90*/  LDS R0, [UR48+0x140] ;  /* 0x00014030ff007984 */ /* 0x000ee20008000800 */
[----:B------:R-:W-:Y:S01]  /*4ba0*/  IMAD R80, R80, 0x4, R73 ;  /* 0x0000000450507824 */ /* 0x000fe200078e0249 */
[----:B------:R-:W1:Y:S03]  /*4bb0*/  LDCU.64 UR38, c[0x0][0x888] ;  /* 0x00011100ff2677ac */ /* 0x000e660008000a00 */
[--C-:B------:R-:W-:Y:S01]  /*4bc0*/  IMAD R79, R79, -0x10, R80.reuse ;  /* 0xfffffff04f4f7824 */ /* 0x100fe200078e0250 */
[----:B------:R-:W1:Y:S01]  /*4bd0*/  LDCU.64 UR44, c[0x0][0x890] ;  /* 0x00011200ff2c77ac */ /* 0x000e620008000a00 */
[----:B------:R-:W1:Y:S01]  /*4be0*/  LDC R27, c[0x0][0xb30] ;  /* 0x0002cc00ff1b7b82 */ /* 0x000e620000000800 */
[----:B------:R-:W-:Y:S01]  /*4bf0*/  IMAD R78, R81, -0x10, R80 ;  /* 0xfffffff0514e7824 */ /* 0x000fe200078e0250 */
[----:B------:R-:W-:Y:S01]  /*4c00*/  UMOV UR49, URZ ;  /* 0x000000ff00317c82 */ /* 0x000fe20008000000 */
[----:B------:R-:W-:-:S05]  /*4c10*/  UMOV UR51, URZ ;  /* 0x000000ff00337c82 */ /* 0x000fca0008000000 */
[----:B------:R-:W1:Y:S08]  /*4c20*/  LDC.64 R64, c[0x0][0xb10] ;  /* 0x0002c400ff407b82 */ /* 0x000e700000000a00 */
[----:B------:R-:W1:Y:S08]  /*4c30*/  LDC.64 R24, c[0x0][0xb18] ;  /* 0x0002c600ff187b82 */ /* 0x000e700000000a00 */
[----:B------:R-:W1:Y:S08]  /*4c40*/  LDC.64 R22, c[0x0][0xb28] ;  /* 0x0002ca00ff167b82 */ /* 0x000e700000000a00 */
[----:B------:R-:W1:Y:S01]  /*4c50*/  LDC.64 R62, c[0x0][0x8b0] ;  /* 0x00022c00ff3e7b82 */ /* 0x000e620000000a00 */
[----:B---3--:R-:W-:-:S07]  /*4c60*/  IMAD.IADD R33, R0, 0x1, R33 ;  /* 0x0000000100217824 */ /* 0x008fce00078e0221 */
[----:B------:R-:W3:Y:S08]  /*4c70*/  LDC.64 R60, c[0x0][0x8a8] ;  /* 0x00022a00ff3c7b82 */ /* 0x000ef00000000a00 */
[----:B--2-4-:R-:W1:Y:S02]  /*4c80*/  LDC R70, c[0x0][0x374] ;  /* 0x0000dd00ff467b82 */ /* 0x014e640000000800 */
.L_x_126:
[----:B------:R-:W-:Y:S02]  /*4c90*/  LEA R0, R85, UR48, 0x3 ;  /* 0x0000003055007c11 */ /* 0x000fe4000f8e18ff */
[----:B------:R-:W-:Y:S02]  /*4ca0*/  SHF.L.U32 R3, R75, 0x1f, RZ ;  /* 0x0000001f4b037819 */ /* 0x000fe400000006ff */
[----:B-1----:R-:W-:Y:S02]  /*4cb0*/  LEA R16, R85, UR48, 0x4 ;  /* 0x0000003055107c11 */ /* 0x002fe4000f8e20ff */
[----:B------:R-:W2:Y:S02]  /*4cc0*/  SYNCS.PHASECHK.TRANS64.TRYWAIT P0, [R0+URZ+0x90], R3 ;  /* 0x00009003000075a7 */ /* 0x000ea400080011ff */
[----:B--23--:R-:W-:Y:S05]  /*4cd0*/  @!P0 BRA `(.L_x_83) ;  /* 0x0000003c00748947 */ /* 0x00cfea0003800000 */
.L_x_174:
[----:B------:R-:W4:Y:S01]  /*4ce0*/  LDC.64 R12, c[0x0][0xb10] ;  /* 0x0002c400ff0c7b82 */ /* 0x000f220000000a00 */
[----:B------:R-:W3:Y:S01]  /*4cf0*/  LDS.128 R16, [R16+0x120] ;  /* 0x0001200010107984 */ /* 0x000ee20000000c00 */
[----:B-1----:R-:W-:Y:S01]  /*4d00*/  ISETP.NE.AND P1, PT, R27, 0x1, PT ;  /* 0x000000011b00780c */ /* 0x002fe20003f25270 */
[----:B--2---:R-:W-:Y:S01]  /*4d10*/  VIADD R0, R0, 0xa0 ;  /* 0x000000a000007836 */ /* 0x004fe20000000000 */
[----:B------:R-:W-:Y:S04]  /*4d20*/  ISETP.GE.AND P0, PT, R26, 0x1, PT ;  /* 0x000000011a00780c */ /* 0x000fe80003f06270 */
[----:B------:R-:W1:Y:S01]  /*4d30*/  LDC.64 R10, c[0x0][0xb18] ;  /* 0x0002c600ff0a7b82 */ /* 0x000e620000000a00 */
[----:B------:R-:W-:Y:S01]  /*4d40*/  PRMT R0, RZ, 0x654, R0 ;  /* 0x00000654ff007816 */ /* 0x000fe20000000000 */
[----:B------:R-:W-:Y:S01]  /*4d50*/  @!PT LDS RZ, [RZ] ;  /* 0x00000000fffff984 */ /* 0x000fe20000000800 */
[----:B------:R-:W-:Y:S01]  /*4d60*/  @!PT LDS RZ, [RZ] ;  /* 0x00000000fffff984 */ /* 0x000fe20000000800 */
[----:B------:R-:W-:Y:S01]  /*4d70*/  @!PT LDS RZ, [RZ] ;  /* 0x00000000fffff984 */ /* 0x000fe20000000800 */
[----:B------:R-:W-:Y:S01]  /*4d80*/  @!PT LDS RZ, [RZ] ;  /* 0x00000000fffff984 */ /* 0x000fe20000000800 */
[----:B------:R2:W-:Y:S06]  /*4d90*/  MEMBAR.ALL.CTA ;  /* 0x0000000000007992 */ /* 0x0005ec0000008000 */
[----:B--2---:R-:W2:Y:S01]  /*4da0*/  FENCE.VIEW.ASYNC.S ;  /* 0x00000000000073c6 */ /* 0x004ea20000000000 */
[----:B------:R-:W1:Y:S08]  /*4db0*/  @!P1 LDC R14, c[0x0][0xb20] ;  /* 0x0002c800ff0e9b82 */ /* 0x000e700000000800 */
[----:B------:R-:W1:Y:S01]  /*4dc0*/  @!P1 LDC R9, c[0x0][0xb0c] ;  /* 0x0002c300ff099b82 */ /* 0x000e620000000800 */
[----:B--2---:R2:W-:Y:S01]  /*4dd0*/  SYNCS.ARRIVE.TRANS64.RED.A1T0 RZ, [R0+URZ], RZ ;  /* 0x000000ff00ff79a7 */ /* 0x0045e200081004ff */
[----:B---3--:R-:W-:Y:S04]  /*4de0*/  LOP3.LUT P4, RZ, R18, 0x1, RZ, 0xc0, !PT ;  /* 0x0000000112ff7812 */ /* 0x008fe8000788c0ff */
[----:B------:R-:W-:Y:S09]  /*4df0*/  P2R R83, PR, RZ, 0x10 ;  /* 0x00000010ff537803 */ /* 0x000ff20000000000 */
[----:B------:R-:W-:Y:S02]  /*4e00*/  @P4 MOV R31, R16 ;  /* 0x00000010001f4202 */ /* 0x000fe40000000f00 */
[----:B------:R-:W-:Y:S01]  /*4e10*/  @P4 LOP3.LUT R29, R17, 0xffff, RZ, 0xc0, !PT ;  /* 0x0000ffff111d4812 */ /* 0x000fe200078ec0ff */
[----:B--2-4-:R-:W-:Y:S06]  /*4e20*/  @!P0 BRA `(.L_x_84) ;  /* 0x0000000000a48947 */ /* 0x014fec0003800000 */
[----:B------:R-:W-:Y:S01]  /*4e30*/  IMAD.HI.U32 R36, R70, R25, RZ ;  /* 0x0000001946247227 */ /* 0x000fe200078e00ff */
[----:B------:R-:W-:Y:S02]  /*4e40*/  ISETP.NE.AND P0, PT, R24, 0x1, PT ;  /* 0x000000011800780c */ /* 0x000fe40003f05270 */
[----:B------:R-:W-:Y:S01]  /*4e50*/  ISETP.NE.AND P2, PT, R26, 0x1, PT ;  /* 0x000000011a00780c */ /* 0x000fe20003f45270 */
[-C--:B------:R-:W-:Y:S01]  /*4e60*/  IMAD.HI.U32 R34, R71, R64.reuse, RZ ;  /* 0x0000004047227227 */ /* 0x080fe200078e00ff */
[----:B------:R-:W-:Y:S02]  /*4e70*/  SHF.R.U32.HI R37, RZ, R69, R36 ;  /* 0x00000045ff257219 */ /* 0x000fe40000011624 */
[----:B------:R-:W-:Y:S01]  /*4e80*/  ISETP.NE.AND P3, PT, R28, 0x1, PT ;  /* 0x000000011c00780c */ /* 0x000fe20003f65270 */
[----:B------:R-:W-:Y:S01]  /*4e90*/  IMAD.HI.U32 R40, R29, R25, RZ ;  /* 0x000000191d287227 */ /* 0x000fe200078e00ff */
[----:B------:R-:W-:Y:S02]  /*4ea0*/  SHF.R.U32.HI R34, RZ, R65, R34 ;  /* 0x00000041ff227219 */ /* 0x000fe40000011622 */
[----:B------:R-:W-:Y:S01]  /*4eb0*/  SEL R3, R70, R37, !P0 ;  /* 0x0000002546037207 */ /* 0x000fe20004000000 */
[----:B------:R-:W-:Y:S01]  /*4ec0*/  IMAD.HI.U32 R38, R31, R64, RZ ;  /* 0x000000401f267227 */ /* 0x000fe200078e00ff */
[----:B------:R-:W-:Y:S03]  /*4ed0*/  SEL R7, R71, R34, !P3 ;  /* 0x0000002247077207 */ /* 0x000fe60005800000 */
[-C--:B------:R-:W-:Y:S01]  /*4ee0*/  IMAD.HI.U32 R34, R3, R22.reuse, RZ ;  /* 0x0000001603227227 */ /* 0x080fe200078e00ff */
[----:B------:R-:W-:Y:S03]  /*4ef0*/  SHF.R.U32.HI R38, RZ, R65, R38 ;  /* 0x00000041ff267219 */ /* 0x000fe60000011626 */
[----:B------:R-:W-:Y:S01]  /*4f00*/  IMAD.HI.U32 R36, R7, R22, RZ ;  /* 0x0000001607247227 */ /* 0x000fe200078e00ff */
[----:B------:R-:W-:Y:S02]  /*4f10*/  @P2 SHF.R.U32.HI R3, RZ, R23, R34 ;  /* 0x00000017ff032219 */ /* 0x000fe40000011622 */
[----:B------:R-:W-:Y:S02]  /*4f20*/  SHF.R.U32.HI R34, RZ, R69, R40 ;  /* 0x00000045ff227219 */ /* 0x000fe40000011628 */
[----:B------:R-:W-:Y:S01]  /*4f30*/  @P2 SHF.R.U32.HI R7, RZ, R23, R36 ;  /* 0x00000017ff072219 */ /* 0x000fe20000011624 */
[C---:B------:R-:W-:Y:S01]  /*4f40*/  IMAD R2, R26.reuse, R3, RZ ;  /* 0x000000031a027224 */ /* 0x040fe200078e02ff */
[----:B------:R-:W-:Y:S02]  /*4f50*/  SEL R5, R29, R34, !P0 ;  /* 0x000000221d057207 */ /* 0x000fe40004000000 */
[----:B------:R-:W-:Y:S01]  /*4f60*/  SEL R3, R31, R38, !P3 ;  /* 0x000000261f037207 */ /* 0x000fe20005800000 */
[----:B------:R-:W-:Y:S01]  /*4f70*/  IMAD R4, R26, R7, RZ ;  /* 0x000000071a047224 */ /* 0x000fe200078e02ff */
[C---:B------:R-:W-:Y:S01]  /*4f80*/  ISETP.GE.AND P0, PT, R5.reuse, R2, PT ;  /* 0x000000020500720c */ /* 0x040fe20003f06270 */
[----:B------:R-:W-:Y:S03]  /*4f90*/  IMAD.HI.U32 R6, R5, R22, RZ ;  /* 0x0000001605067227 */ /* 0x000fe600078e00ff */
[----:B------:R-:W-:Y:S01]  /*4fa0*/  ISETP.GE.OR P0, PT, R3, R4, P0 ;  /* 0x000000040300720c */ /* 0x000fe20000706670 */
[----:B------:R-:W-:Y:S01]  /*4fb0*/  IMAD.MOV R4, RZ, RZ, -R3 ;  /* 0x000000ffff047224 */ /* 0x000fe200078e0a03 */
[-C--:B------:R-:W-:Y:S03]  /*4fc0*/  SHF.R.U32.HI R6, RZ, R23.reuse, R6 ;  /* 0x00000017ff067219 */ /* 0x080fe60000011606 */
[----:B------:R-:W-:Y:S01]  /*4fd0*/  IMAD R31, R28, R4, R31 ;  /* 0x000000041c1f7224 */ /* 0x000fe200078e021f */
[----:B------:R-:W-:Y:S05]  /*4fe0*/  SEL R15, R5, R6, !P2 ;  /* 0x00000006050f7207 */ /* 0x000fea0005000000 */
[----:B------:R-:W-:Y:S02]  /*4ff0*/  IMAD.MOV R6, RZ, RZ, -R15 ;  /* 0x000000ffff067224 */ /* 0x000fe400078e0a0f */
[C---:B------:R-:W-:Y:S04]  /*5000*/  @!P0 IMAD.HI.U32 R2, R3.reuse, R22, RZ ;  /* 0x0000001603028227 */ /* 0x040fe800078e00ff */
[----:B------:R-:W-:Y:S01]  /*5010*/  IMAD R6, R26, R6, R5 ;  /* 0x000000061a067224 */ /* 0x000fe200078e0205 */
[----:B------:R-:W-:Y:S04]  /*5020*/  @!P0 SHF.R.U32.HI R2, RZ, R23, R2 ;  /* 0x00000017ff028219 */ /* 0x000fe80000011602 */
[----:B------:R-:W-:Y:S02]  /*5030*/  @!P0 SEL R0, R3, R2, !P2 ;  /* 0x0000000203008207 */ /* 0x000fe40005000000 */
[----:B------:R-:W-:Y:S02]  /*5040*/  IADD3 R2, PT, PT, -R5, RZ, RZ ;  /* 0x000000ff05027210 */ /* 0x000fe40007ffe1ff */
[----:B------:R-:W-:Y:S01]  /*5050*/  @!P0 IADD3 R8, PT, PT, R15, -R0, RZ ;  /* 0x800000000f088210 */ /* 0x000fe20007ffe0ff */
[----:B------:R-:W-:Y:S02]  /*5060*/  @!P0 IMAD R0, R7, R6, R0 ;  /* 0x0000000607008224 */ /* 0x000fe400078e0200 */
[----:B------:R-:W-:Y:S02]  /*5070*/  IMAD R29, R24, R2, R29 ;  /* 0x00000002181d7224 */ /* 0x000fe400078e021d */
[----:B------:R-:W-:Y:S02]  /*5080*/  @!P0 IMAD R5, R8, R26, R3 ;  /* 0x0000001a08058224 */ /* 0x000fe400078e0203 */
[----:B------:R-:W-:Y:S04]  /*5090*/  @!P0 IMAD.MOV.U32 R3, RZ, RZ, R0 ;  /* 0x000000ffff038224 */ /* 0x000fe800078e0000 */
[----:B------:R-:W-:Y:S02]  /*50a0*/  IMAD R31, R3, R28, R31 ;  /* 0x0000001c031f7224 */ /* 0x000fe400078e021f */
[----:B------:R-:W-:Y:S07]  /*50b0*/  IMAD R29, R5, R24, R29 ;  /* 0x00000018051d7224 */ /* 0x000fee00078e021d */
.L_x_84:
[----:B-1----:R-:W-:Y:S01]  /*50c0*/  @!P1 ISETP.NE.AND P0, PT, R10, 0x1, PT ;  /* 0x000000010a00980c */ /* 0x002fe20003f05270 */
[----:B------:R-:W-:Y:S01]  /*50d0*/  @!P1 IMAD.HI.U32 R3, R29, R11, RZ ;  /* 0x0000000b1d039227 */ /* 0x000fe200078e00ff */
[----:B------:R-:W-:Y:S01]  /*50e0*/  R2UR UR42, R21 ;  /* 0x00000000152a72ca */ /* 0x000fe200000e0000 */
[----:B------:R-:W-:Y:S01]  /*50f0*/  BSSY.RECONVERGENT B6, `(.L_x_85) ;  /* 0x0000031000067945 */ /* 0x000fe20003800200 */
[----:B------:R-:W-:Y:S01]  /*5100*/  R2UR UR41, R20 ;  /* 0x00000000142972ca */ /* 0x000fe200000e0000 */
[----:B------:R-:W-:Y:S01]  /*5110*/  @!P1 IMAD.HI.U32 R0, R31, R12, RZ ;  /* 0x0000000c1f009227 */ /* 0x000fe200078e00ff */
[----:B------:R-:W-:Y:S02]  /*5120*/  @!P1 SHF.R.U32.HI R2, RZ, R14, R3 ;  /* 0x0000000eff029219 */ /* 0x000fe40000011603 */
[----:B------:R-:W-:Y:S01]  /*5130*/  @!P1 ISETP.NE.AND P2, PT, R9, 0x1, PT ;  /* 0x000000010900980c */ /* 0x000fe20003f45270 */
[----:B------:R-:W-:Y:S01]  /*5140*/  VIADD R85, R85, 0x1 ;  /* 0x0000000155557836 */ /* 0x000fe20000000000 */
[----:B------:R-:W-:Y:S02]  /*5150*/  @!P1 SEL R2, R29, R2, !P0 ;  /* 0x000000021d029207 */ /* 0x000fe40004000000 */
[----:B------:R-:W-:Y:S02]  /*5160*/  @!P1 SHF.R.U32.HI R0, RZ, R13, R0 ;  /* 0x0000000dff009219 */ /* 0x000fe40000011600 */
[----:B------:R-:W-:Y:S01]  /*5170*/  LOP3.LUT P0, RZ, R73, 0x1b0, RZ, 0xc0, !PT ;  /* 0x000001b049ff7812 */ /* 0x000fe2000780c0ff */
[----:B------:R-:W-:Y:S01]  /*5180*/  USHF.L.U32 UR42, UR42, 0x7, URZ ;  /* 0x000000072a2a7899 */ /* 0x000fe200080006ff */
[----:B------:R-:W-:Y:S01]  /*5190*/  @!P1 SEL R3, R31, R0, !P2 ;  /* 0x000000001f039207 */ /* 0x000fe20005000000 */
[----:B------:R-:W-:Y:S01]  /*51a0*/  USHF.L.U32 UR41, UR41, 0x6, URZ ;  /* 0x0000000629297899 */ /* 0x000fe200080006ff */
[----:B------:R-:W-:Y:S03]  /*51b0*/  @P4 SHF.R.U32.HI R74, RZ, 0x10, R17 ;  /* 0x00000010ff4a4819 */ /* 0x000fe60000011611 */
[----:B------:R-:W-:Y:S02]  /*51c0*/  @!P1 IMAD.IADD R0, R2, 0x1, -R3 ;  /* 0x0000000102009824 */ /* 0x000fe400078e0a03 */
[----:B------:R-:W-:Y:S02]  /*51d0*/  @!P1 IMAD.IADD R2, R3, 0x1, -R2 ;  /* 0x0000000103029824 */ /* 0x000fe400078e0a02 */
[----:B------:R-:W-:Y:S02]  /*51e0*/  @!P1 IMAD R31, R0, R9, R31 ;  /* 0x00000009001f9224 */ /* 0x000fe400078e021f */
[----:B------:R-:W-:Y:S01]  /*51f0*/  @!P1 IMAD R29, R2, R10, R29 ;  /* 0x0000000a021d9224 */ /* 0x000fe200078e021d */
[----:B------:R-:W-:Y:S06]  /*5200*/  @!P0 BRA `(.L_x_86) ;  /* 0x00000000007c8947 */ /* 0x000fec0003800000 */
[----:B------:R-:W1:Y:S01]  /*5210*/  LDCU.64 UR8, c[0x4][0x80] ;  /* 0x01001000ff0877ac */ /* 0x000e620008000a00 */
[----:B------:R-:W-:Y:S01]  /*5220*/  MOV R2, 0x0 ;  /* 0x0000000000027802 */ /* 0x000fe20000000f00 */
[----:B------:R-:W-:Y:S02]  /*5230*/  HFMA2 R12, -RZ, RZ, 0, 5.9604644775390625e-08 ;  /* 0x00000001ff0c7431 */ /* 0x000fe400000001ff */
[----:B------:R-:W-:Y:S01]  /*5240*/  IMAD.MOV.U32 R8, RZ, RZ, 0x70 ;  /* 0x00000070ff087424 */ /* 0x000fe200078e00ff */
[----:B------:R2:W3:Y:S01]  /*5250*/  LDC.64 R14, c[0x4][R2] ;  /* 0x01000000020e7b82 */ /* 0x0004e20000000a00 */
[----:B------:R-:W4:Y:S01]  /*5260*/  LDCU.64 UR6, c[0x4][0x88] ;  /* 0x01001100ff0677ac */ /* 0x000f220008000a00 */
[----:B------:R-:W-:Y:S01]  /*5270*/  IMAD.MOV.U32 R13, RZ, RZ, RZ ;  /* 0x000000ffff0d7224 */ /* 0x000fe200078e00ff */
[----:B------:R-:W2:Y:S01]  /*5280*/  LDCU.64 UR4, c[0x4][0x8] ;  /* 0x01000100ff0477ac */ /* 0x000ea20008000a00 */
[----:B-1----:R-:W-:Y:S01]  /*5290*/  MOV R5, UR9 ;  /* 0x0000000900057c02 */ /* 0x002fe20008000f00 */
[----:B------:R-:W-:Y:S01]  /*52a0*/  IMAD.U32 R4, RZ, RZ, UR8 ;  /* 0x00000008ff047e24 */ /* 0x000fe2000f8e00ff */
[----:B----4-:R-:W-:Y:S01]  /*52b0*/  MOV R7, UR7 ;  /* 0x0000000700077c02 */ /* 0x010fe20008000f00 */
[----:B------:R-:W-:Y:S01]  /*52c0*/  IMAD.U32 R6, RZ, RZ, UR6 ;  /* 0x00000006ff067e24 */ /* 0x000fe2000f8e00ff */
[----:B--2---:R-:W-:Y:S01]  /*52d0*/  MOV R11, UR5 ;  /* 0x00000005000b7c02 */ /* 0x004fe20008000f00 */
[----:B------:R-:W-:Y:S02]  /*52e0*/  IMAD.U32 R10, RZ, RZ, UR4 ;  /* 0x00000004ff0a7e24 */ /* 0x000fe4000f8e00ff */
[----:B------:R-:W-:Y:S07]  /*52f0*/  LEPC R20, `(.L_x_87) ;  /* 0x000000001014794e */ /* 0x000fee0000000000 */
[----:B---3-5:R-:W-:Y:S05]  /*5300*/  CALL.ABS.NOINC R14 ;  /* 0x000000000e007343 */ /* 0x028fea0003c00000 */
.L_x_87:
[----:B------:R-:W1:Y:S01]  /*5310*/  LDCU.64 UR8, c[0x4][0x80] ;  /* 0x01001000ff0877ac */ /* 0x000e620008000a00 */
[----:B------:R-:W2:Y:S01]  /*5320*/  LDC.64 R2, c[0x4][R2] ;  /* 0x0100000002027b82 */ /* 0x000ea20000000a00 */
[----:B------:R-:W-:Y:S02]  /*5330*/  HFMA2 R12, -RZ, RZ, 0, 5.9604644775390625e-08 ;  /* 0x00000001ff0c7431 */ /* 0x000fe400000001ff */
[----:B------:R-:W-:Y:S02]  /*5340*/  IMAD.MOV.U32 R8, RZ, RZ, 0x70 ;  /* 0x00000070ff087424 */ /* 0x000fe400078e00ff */
[----:B------:R-:W-:Y:S01]  /*5350*/  IMAD.MOV.U32 R13, RZ, RZ, RZ ;  /* 0x000000ffff0d7224 */ /* 0x000fe200078e00ff */
[----:B------:R-:W3:Y:S01]  /*5360*/  LDCU.64 UR6, c[0x4][0x88] ;  /* 0x01001100ff0677ac */ /* 0x000ee20008000a00 */
[----:B------:R-:W4:Y:S01]  /*5370*/  LDCU.64 UR4, c[0x4][0x8] ;  /* 0x01000100ff0477ac */ /* 0x000f220008000a00 */
[----:B-1----:R-:W-:Y:S02]  /*5380*/  MOV R4, UR8 ;  /* 0x0000000800047c02 */ /* 0x002fe40008000f00 */
[----:B------:R-:W-:Y:S02]  /*5390*/  MOV R5, UR9 ;  /* 0x0000000900057c02 */ /* 0x000fe40008000f00 */
[----:B---3--:R-:W-:Y:S01]  /*53a0*/  MOV R7, UR7 ;  /* 0x0000000700077c02 */ /* 0x008fe20008000f00 */
[----:B------:R-:W-:Y:S01]  /*53b0*/  IMAD.U32 R6, RZ, RZ, UR6 ;  /* 0x00000006ff067e24 */ /* 0x000fe2000f8e00ff */
[----:B----4-:R-:W-:Y:S01]  /*53c0*/  MOV R11, UR5 ;  /* 0x00000005000b7c02 */ /* 0x010fe20008000f00 */
[----:B------:R-:W-:Y:S02]  /*53d0*/  IMAD.U32 R10, RZ, RZ, UR4 ;  /* 0x00000004ff0a7e24 */ /* 0x000fe4000f8e00ff */
[----:B------:R-:W-:Y:S07]  /*53e0*/  LEPC R20, `(.L_x_86) ;  /* 0x000000001014794e */ /* 0x000fee0000000000 */
[----:B--2---:R-:W-:Y:S05]  /*53f0*/  CALL.ABS.NOINC R2 ;  /* 0x0000000002007343 */ /* 0x004fea0003c00000 */
.L_x_86:
[----:B------:R-:W-:Y:S05]  /*5400*/  BSYNC.RECONVERGENT B6 ;  /* 0x0000000000067941 */ /* 0x000fea0003800200 */
.L_x_85:
[----:B------:R-:W-:Y:S01]  /*5410*/  ISETP.NE.U32.AND P4, PT, R62, RZ, PT ;  /* 0x000000ff3e00720c */ /* 0x000fe20003f85070 */
[----:B------:R-:W-:Y:S01]  /*5420*/  UISETP.NE.AND UP2, UPT, UR50, URZ, UPT ;  /* 0x000000ff3200728c */ /* 0x000fe2000bf45270 */
[----:B------:R-:W-:Y:S01]  /*5430*/  ISETP.NE.U32.AND P2, PT, RZ, UR38, PT ;  /* 0x00000026ff007c0c */ /* 0x000fe2000bf45070 */
[----:B------:R-:W-:Y:S01]  /*5440*/  UISETP.NE.U32.AND UP1, UPT, UR44, URZ, UPT ;  /* 0x000000ff2c00728c */ /* 0x000fe2000bf25070 */
[----:B------:R-:W-:Y:S01]  /*5450*/  ISETP.NE.AND.EX P4, PT, R63, RZ, PT, P4 ;  /* 0x000000ff3f00720c */ /* 0x000fe20003f85340 */
[----:B------:R-:W-:Y:S01]  /*5460*/  UPLOP3.LUT UP0, UPT, UPT, UPT, UPT, 0x40, 0x4 ;  /* 0x000000000004789c */ /* 0x000fe20003f0e870 */
[----:B------:R-:W-:Y:S01]  /*5470*/  ISETP.NE.AND.EX P2, PT, RZ, UR39, PT, P2 ;  /* 0x00000027ff007c0c */ /* 0x000fe2000bf45320 */
[----:B------:R-:W-:Y:S01]  /*5480*/  UISETP.NE.AND.EX UP1, UPT, UR45, URZ, UPT, UP1 ;  /* 0x000000ff2d00728c */ /* 0x000fe2000bf25310 */
[----:B------:R-:W-:Y:S04]  /*5490*/  PLOP3.LUT P1, PT, PT, PT, UP2, 0x80, 0x8 ;  /* 0x000000000008781c */ /* 0x000fe80003f2f028 */
[----:B------:R-:W-:Y:S06]  /*54a0*/  @UP2 UPLOP3.LUT UP0, UPT, UPT, UPT, UP1, 0x80, 0x8 ;  /* 0x000000000008289c */ /* 0x000fec0003f0f010 */
[----:B------:R-:W-:Y:S01]  /*54b0*/  PLOP3.LUT P0, PT, PT, PT, UP0, 0x80, 0x8 ;  /* 0x000000000008781c */ /* 0x000fe20003f0f008 */
[----:B------:R-:W-:Y:S01]  /*54c0*/  @!UPT UIADD3 URZ, UPT, UPT, URZ, URZ, URZ ;  /* 0x000000fffffff290 */ /* 0x000fe2000fffe0ff */
[----:B------:R-:W-:Y:S11]  /*54d0*/  BRA.U !UP1, `(.L_x_88) ;  /* 0x0000000109387547 */ /* 0x000ff6000b800000 */
[----:B------:R-:W-:Y:S01]  /*54e0*/  UISETP.NE.U32.AND UP0, UPT, UR38, URZ, UPT ;  /* 0x000000ff2600728c */ /* 0x000fe2000bf05070 */
[----:B------:R-:W-:Y:S02]  /*54f0*/  HFMA2 R0, -RZ, RZ, 0, 5.9604644775390625e-08 ;  /* 0x00000001ff007431 */ /* 0x000fe400000001ff */
[----:B------:R-:W-:Y:S01]  /*5500*/  IMAD.MOV.U32 R67, RZ, RZ, 0x1 ;  /* 0x00000001ff437424 */ /* 0x000fe200078e00ff */
[----:B------:R-:W-:Y:S06]  /*5510*/  UISETP.NE.AND.EX UP0, UPT, UR39, URZ, UPT, UP0 ;  /* 0x000000ff2700728c */ /* 0x000fec000bf05300 */
[----:B------:R-:W-:Y:S05]  /*5520*/  PLOP3.LUT P3, PT, PT, PT, UP0, 0x80, 0x8 ;  /* 0x000000000008781c */ /* 0x000fea0003f6f008 */
[----:B------:R-:W1:Y:S01]  /*5530*/  @UP0 LDCU.64 UR6, c[0x0][0x888] ;  /* 0x00011100ff0607ac */ /* 0x000e620008000a00 */
[----:B------:R-:W-:Y:S07]  /*5540*/  @UP0 UIMAD UR4, UR36, UR44, URZ ;  /* 0x0000002c240402a4 */ /* 0x000fee000f8e02ff */
[----:B------:R-:W-:Y:S01]  /*5550*/  @!P3 PRMT R67, R0, 0x7610, R67 ;  /* 0x000076100043b816 */ /* 0x000fe20000000043 */
[----:B-1----:R-:W-:Y:S03]  /*5560*/  @UP0 UIMAD.WIDE UR6, UR4, 0x4, UR6 ;  /* 0x00000004040608a5 */ /* 0x002fe6000f8e0206 */
[----:B------:R-:W1:Y:S03]  /*5570*/  @!UP0 LDCU UR4, c[0x0][0x880] ;  /* 0x00011000ff0487ac */ /* 0x000e660008000800 */
[----:B------:R-:W-:Y:S01]  /*5580*/  IMAD.U32 R2, RZ, RZ, UR6 ;  /* 0x00000006ff027e24 */ /* 0x000fe2000f8e00ff */
[----:B------:R-:W-:Y:S05]  /*5590*/  MOV R3, UR7 ;  /* 0x0000000700037c02 */ /* 0x000fea0008000f00 */
[----:B-----5:R2:W5:Y:S02]  /*55a0*/  @P3 LDG.E R35, desc[UR46][R2.64] ;  /* 0x0000002e02233981 */ /* 0x020564000c1e1900 */
[----:B-12---:R-:W-:Y:S02]  /*55b0*/  @!P3 IMAD.U32 R35, RZ, RZ, UR4 ;  /* 0x00000004ff23be24 */ /* 0x006fe4000f8e00ff */
.L_x_88:
[----:B------:R-:W-:Y:S05]  /*55c0*/  @!P4 BRA `(.L_x_89) ;  /* 0x000000000020c947 */ /* 0x000fea0003800000 */
[----:B------:R-:W-:Y:S04]  /*55d0*/  ISETP.NE.U32.AND P3, PT, R60, RZ, PT ;  /* 0x000000ff3c00720c */ /* 0x000fe80003f65070 */
[----:B------:R-:W-:Y:S11]  /*55e0*/  ISETP.NE.AND.EX P3, PT, R61, RZ, PT, P3 ;  /* 0x000000ff3d00720c */ /* 0x000ff60003f65330 */
[----:B------:R-:W-:Y:S02]  /*55f0*/  @!UPT UIADD3 URZ, UPT, UPT, URZ, URZ, URZ ;  /* 0x000000fffffff290 */ /* 0x000fe4000fffe0ff */
[----:B------:R-:W1:Y:S01]  /*5600*/  @P3 LDC.64 R2, c[0x0][0x8a8] ;  /* 0x00022a00ff023b82 */ /* 0x000e620000000a00 */
[----:B------:R-:W-:Y:S04]  /*5610*/  @P3 IMAD R0, R62, UR36, RZ ;  /* 0x000000243e003c24 */ /* 0x000fe8000f8e02ff */
[----:B-1----:R-:W-:Y:S05]  /*5620*/  @P3 IMAD.WIDE R2, R0, 0x4, R2 ;  /* 0x0000000400023825 */ /* 0x002fea00078e0202 */
[----:B-----5:R1:W5:Y:S02]  /*5630*/  @P3 LDG.E R32, desc[UR46][R2.64] ;  /* 0x0000002e02203981 */ /* 0x020364000c1e1900 */
[----:B-1----:R-:W2:Y:S02]  /*5640*/  @!P3 LDC R32, c[0x0][0x8a0] ;  /* 0x00022800ff20bb82 */ /* 0x002ea40000000800 */
.L_x_89:
[----:B-----5:R-:W-:Y:S01]  /*5650*/  FSETP.NEU.AND P3, PT, R35, RZ, PT ;  /* 0x000000ff2300720b */ /* 0x020fe20003f6d000 */
[----:B------:R-:W-:Y:S01]  /*5660*/  BSSY B1, `(.L_x_90) ;  /* 0x0000039000017945 */ /* 0x000fe20003800000 */
[----:B------:R-:W-:Y:S01]  /*5670*/  SEL R5, RZ, 0xffffffff, P2 ;  /* 0xffffffffff057807 */ /* 0x000fe20001000000 */
[----:B------:R-:W-:Y:S01]  /*5680*/  IMAD.MOV.U32 R89, RZ, RZ, 0x1 ;  /* 0x00000001ff597424 */ /* 0x000fe200078e00ff */
[----:B------:R-:W-:Y:S01]  /*5690*/  @P1 LOP3.LUT P2, RZ, R67, 0xff, RZ, 0xc0, !PT ;  /* 0x000000ff43ff1812 */ /* 0x000fe2000784c0ff */
[C---:B------:R-:W-:Y:S01]  /*56a0*/  IMAD R34, R30.reuse, 0x40, R33 ;  /* 0x000000401e227824 */ /* 0x040fe200078e0221 */
[----:B------:R-:W-:Y:S01]  /*56b0*/  @P1 SEL R0, RZ, 0xffffffff, P3 ;  /* 0xffffffffff001807 */ /* 0x000fe20001800000 */
[----:B------:R-:W-:Y:S01]  /*56c0*/  IMAD R86, R81, -0x10, R79 ;  /* 0xfffffff051567824 */ /* 0x000fe200078e024f */
[----:B------:R-:W-:Y:S01]  /*56d0*/  LOP3.LUT R77, R77, 0x1, RZ, 0x3c, !PT ;  /* 0x000000014d4d7812 */ /* 0x000fe200078e3cff */
[----:B------:R-:W-:Y:S01]  /*56e0*/  IMAD.MOV.U32 R43, RZ, RZ, RZ ;  /* 0x000000ffff2b7224 */ /* 0x000fe200078e00ff */
[----:B------:R-:W-:Y:S02]  /*56f0*/  @P0 SEL R0, R5, R0, !P2 ;  /* 0x0000000005000207 */ /* 0x000fe40005000000 */
[----:B------:R-:W-:Y:S02]  /*5700*/  CS2R R46, SRZ ;  /* 0x00000000002e7805 */ /* 0x000fe4000001ff00 */
[----:B------:R-:W-:Y:S02]  /*5710*/  LEA R88, R30, UR48, 0x3 ;  /* 0x000000301e587c11 */ /* 0x000fe4000f8e18ff */
[----:B------:R-:W-:Y:S02]  /*5720*/  CS2R R44, SRZ ;  /* 0x00000000002c7805 */ /* 0x000fe4000001ff00 */
[----:B------:R-:W-:Y:S02]  /*5730*/  @P1 LOP3.LUT R0, R0, 0x1, RZ, 0xc0, !PT ;  /* 0x0000000100001812 */ /* 0x000fe400078ec0ff */
[----:B------:R-:W-:Y:S02]  /*5740*/  CS2R R50, SRZ ;  /* 0x0000000000327805 */ /* 0x000fe4000001ff00 */
[----:B------:R-:W-:Y:S02]  /*5750*/  SHF.L.U32 R3, R76, 0x1f, RZ ;  /* 0x0000001f4c037819 */ /* 0x000fe400000006ff */
[----:B------:R-:W-:Y:S02]  /*5760*/  CS2R R48, SRZ ;  /* 0x0000000000307805 */ /* 0x000fe4000001ff00 */
[----:B------:R-:W-:Y:S02]  /*5770*/  ISETP.NE.U32.OR P5, PT, R0, 0x1, !P1 ;  /* 0x000000010000780c */ /* 0x000fe40004fa5470 */
[----:B------:R-:W-:Y:S02]  /*5780*/  CS2R R54, SRZ ;  /* 0x0000000000367805 */ /* 0x000fe4000001ff00 */
[----:B------:R-:W-:Y:S02]  /*5790*/  PLOP3.LUT P2, PT, PT, PT, UP1, 0x80, 0x8 ;  /* 0x000000000008781c */ /* 0x000fe40003f4f018 */
[----:B------:R-:W-:Y:S02]  /*57a0*/  CS2R R52, SRZ ;  /* 0x0000000000347805 */ /* 0x000fe4000001ff00 */
[----:B------:R-:W-:Y:S02]  /*57b0*/  LOP3.LUT P4, R84, R67, 0xff, RZ, 0xc0, !PT ;  /* 0x000000ff43547812 */ /* 0x000fe4000788c0ff */
[----:B------:R-:W-:Y:S02]  /*57c0*/  CS2R R58, SRZ ;  /* 0x00000000003a7805 */ /* 0x000fe4000001ff00 */
[----:B------:R-:W-:Y:S02]  /*57d0*/  SEL R0, RZ, 0xffffffff, P3 ;  /* 0xffffffffff007807 */ /* 0x000fe40001800000 */
[----:B------:R-:W-:Y:S02]  /*57e0*/  CS2R R56, SRZ ;  /* 0x0000000000387805 */ /* 0x000fe4000001ff00 */
[----:B------:R-:W-:Y:S02]  /*57f0*/  P2R R87, PR, RZ, 0x20 ;  /* 0x00000020ff577803 */ /* 0x000fe40000000000 */
[----:B------:R-:W-:Y:S02]  /*5800*/  @P5 SHF.L.U32 R2, R77, 0x1f, RZ ;  /* 0x0000001f4d025819 */ /* 0x000fe400000006ff */
[----:B------:R-:W-:Y:S02]  /*5810*/  @P2 SEL R0, R5, R0, !P4 ;  /* 0x0000000005002207 */ /* 0x000fe40006000000 */
[----:B------:R-:W1:Y:S02]  /*5820*/  @P5 SYNCS.PHASECHK.TRANS64.TRYWAIT P1, [UR48+0x40], R2 ;  /* 0x00004002ff0055a7 */ /* 0x000e640008021130 */
[----:B------:R-:W-:Y:S04]  /*5830*/  LOP3.LUT R0, R0, 0x1, RZ, 0xc0, !PT ;  /* 0x0000000100007812 */ /* 0x000fe800078ec0ff */
[----:B------:R-:W-:Y:S04]  /*5840*/  ISETP.NE.U32.AND P2, PT, R0, 0x1, PT ;  /* 0x000000010000780c */ /* 0x000fe80003f45070 */
[----:B------:R-:W-:Y:S01]  /*5850*/  P2R R90, PR, RZ, 0x4 ;  /* 0x00000004ff5a7803 */ /* 0x000fe20000000000 */
[----:B------:R3:W4:Y:S01]  /*5860*/  SYNCS.PHASECHK.TRANS64.TRYWAIT P0, [R88+URZ+0xb0], R3 ;  /* 0x0000b003580075a7 */ /* 0x00072200080011ff */
[----:B-1----:R-:W-:Y:S01]  /*5870*/  @P5 SEL R89, RZ, 0x1, !P1 ;  /* 0x00000001ff595807 */ /* 0x002fe20004800000 */
[----:B---3--:R-:W-:Y:S06]  /*5880*/  @!P5 BRA `(.L_x_91) ;  /* 0x000000000058d947 */ /* 0x008fec0003800000 */
[----:B------:R-:W-:Y:S01]  /*5890*/  IMAD.MOV.U32 R47, RZ, RZ, RZ ;  /* 0x000000ffff2f7224 */ /* 0x000fe200078e00ff */
[----:B------:R-:W-:Y:S01]  /*58a0*/  ISETP.NE.AND P1, PT, R89, RZ, PT ;  /* 0x000000ff5900720c */ /* 0x000fe20003f25270 */
[----:B------:R-:W-:Y:S01]  /*58b0*/  BSSY B0, `(.L_x_92) ;  /* 0x000000c000007945 */ /* 0x000fe20003800000 */
[----:B------:R-:W-:Y:S02]  /*58c0*/  CS2R R58, SRZ ;  /* 0x00000000003a7805 */ /* 0x000fe4000001ff00 */
[----:B------:R-:W-:Y:S02]  /*58d0*/  CS2R R56, SRZ ;  /* 0x0000000000387805 */ /* 0x000fe4000001ff00 */
[----:B------:R-:W-:Y:S02]  /*58e0*/  CS2R R54, SRZ ;  /* 0x0000000000367805 */ /* 0x000fe4000001ff00 */
[----:B------:R-:W-:Y:S02]  /*58f0*/  CS2R R52, SRZ ;  /* 0x0000000000347805 */ /* 0x000fe4000001ff00 */
[----:B------:R-:W-:Y:S02]  /*5900*/  CS2R R50, SRZ ;  /* 0x0000000000327805 */ /* 0x000fe4000001ff00 */
[----:B------:R-:W-:Y:S02]  /*5910*/  CS2R R48, SRZ ;  /* 0x0000000000307805 */ /* 0x000fe4000001ff00 */
[----:B------:R-:W-:Y:S01]  /*5920*/  CS2R R44, SRZ ;  /* 0x00000000002c7805 */ /* 0x000fe2000001ff00 */
[----:B------:R-:W-:Y:S06]  /*5930*/  @P1 BRA `(.L_x_93) ;  /* 0x00000000000c1947 */ /* 0x000fec0003800000 */
[----:B------:R-:W-:Y:S04]  /*5940*/  SHF.L.U32 R5, R77, 0x1f, RZ ;  /* 0x0000001f4d057819 */ /* 0x000fe800000006ff */
[----:B------:R-:W1:Y:S02]  /*5950*/  SYNCS.PHASECHK.TRANS64.TRYWAIT P1, [UR48+0x40], R5 ;  /* 0x00004005ff0075a7 */ /* 0x000e640008021130 */
[----:B-1----:R-:W-:Y:S05]  /*5960*/  @!P1 BRA `(.L_x_94) ;  /* 0x0000003000649947 */ /* 0x002fea0003800000 */
.L_x_93:
[----:B------:R-:W-:Y:S05]  /*5970*/  BSYNC B0 ;  /* 0x0000000000007941 */ /* 0x000fea0003800000 */
.L_x_92:
[----:B------:R-:W-:Y:S01]  /*5980*/  ISETP.NE.AND P1, PT, R90, RZ, PT ;  /* 0x000000ff5a00720c */ /* 0x000fe20003f25270 */
[----:B------:R-:W-:Y:S11]  /*5990*/  HFMA2 R43, -RZ, RZ, 0, 5.9604644775390625e-08 ;  /* 0x00000001ff2b7431 */ /* 0x000ff600000001ff */
[----:B------:R-:W-:Y:S01]  /*59a0*/  @!UPT UIADD3 URZ, UPT, UPT, URZ, URZ, URZ ;  /* 0x000000fffffff290 */ /* 0x000fe2000fffe0ff */
[----:B------:R3:W1:Y:S04]  /*59b0*/  @P1 LDS.128 R56, [R80] ;  /* 0x0000000050381984 */ /* 0x0006680000000c00 */
[----:B------:R3:W1:Y:S04]  /*59c0*/  @P1 LDS.128 R52, [R79+0x10] ;  /* 0x000010004f341984 */ /* 0x0006680000000c00 */
[----:B------:R3:W1:Y:S04]  /*59d0*/  @P1 LDS.128 R48, [R78+0x20] ;  /* 0x000020004e301984 */ /* 0x0006680000000c00 */
[----:B------:R3:W1:Y:S02]  /*59e0*/  @P1 LDS.128 R44, [R86+0x30] ;  /* 0x00003000562c1984 */ /* 0x0006640000000c00 */
.L_x_91:
[----:B------:R-:W-:Y:S05]  /*59f0*/  BSYNC B1 ;  /* 0x0000000000017941 */ /* 0x000fea0003800000 */
.L_x_90:
[----:B-1----:R-:W-:Y:S04]  /*5a00*/  SHF.R.U32.HI R5, RZ, 0x15, R34 ;  /* 0x00000015ff057819 */ /* 0x002fe80000011622 */
[----:B------:R-:W-:Y:S01]  /*5a10*/  LOP3.LUT P1, RZ, R5, 0x3, R72, 0x48, !PT ;  /* 0x0000000305ff7812 */ /* 0x000fe20007824848 */
[----:B------:R-:W-:Y:S01]  /*5a20*/  @!UPT UIADD3 URZ, UPT, UPT, URZ, URZ, URZ ;  /* 0x000000fffffff290 */ /* 0x000fe2000fffe0ff */
[----:B----4-:R-:W-:Y:S11]  /*5a30*/  @P0 BRA `(.L_x_95) ;  /* 0x0000000000080947 */ /* 0x010ff60003800000 */
[----:B------:R-:W1:Y:S02]  /*5a40*/  SYNCS.PHASECHK.TRANS64.TRYWAIT P0, [R88+URZ+0xb0], R3 ;  /* 0x0000b003580075a7 */ /* 0x000e6400080011ff */
[----:B-1----:R-:W-:Y:S05]  /*5a50*/  @!P0 BRA `(.L_x_96) ;  /* 0x0000003000408947 */ /* 0x002fea0003800000 */
.L_x_95:
[----:B------:R-:W-:Y:S05]  /*5a60*/  @!P1 BRA `(.L_x_97) ;  /* 0x0000000000409947 */ /* 0x000fea0003800000 */
[----:B------:R-:W4:Y:S01]  /*5a70*/  LDCU.64 UR8, c[0x4][0x70] ;  /* 0x01000e00ff0877ac */ /* 0x000f220008000a00 */
[----:B-1----:R-:W-:Y:S01]  /*5a80*/  MOV R3, 0x0 ;  /* 0x0000000000037802 */ /* 0x002fe20000000f00 */
[----:B------:R-:W-:Y:S02]  /*5a90*/  HFMA2 R12, -RZ, RZ, 0, 5.9604644775390625e-08 ;  /* 0x00000001ff0c7431 */ /* 0x000fe400000001ff */
[----:B------:R-:W-:Y:S02]  /*5aa0*/  IMAD.MOV.U32 R8, RZ, RZ, 0x192 ;  /* 0x00000192ff087424 */ /* 0x000fe400078e00ff */
[----:B------:R-:W-:Y:S01]  /*5ab0*/  IMAD.MOV.U32 R13, RZ, RZ, RZ ;  /* 0x000000ffff0d7224 */ /* 0x000fe200078e00ff */
[----:B------:R-:W1:Y:S01]  /*5ac0*/  LDCU.64 UR6, c[0x4][0x78] ;  /* 0x01000f00ff0677ac */ /* 0x000e620008000a00 */
[----:B------:R-:W2:Y:S01]  /*5ad0*/  LDC.64 R2, c[0x4][R3] ;  /* 0x0100000003027b82 */ /* 0x000ea20000000a00 */
[----:B------:R-:W5:Y:S01]  /*5ae0*/  LDCU.64 UR4, c[0x4][0x10] ;  /* 0x01000200ff0477ac */ /* 0x000f620008000a00 */
[----:B----4-:R-:W-:Y:S01]  /*5af0*/  MOV R5, UR9 ;  /* 0x0000000900057c02 */ /* 0x010fe20008000f00 */
[----:B------:R-:W-:Y:S01]  /*5b00*/  IMAD.U32 R4, RZ, RZ, UR8 ;  /* 0x00000008ff047e24 */ /* 0x000fe2000f8e00ff */
[----:B-1----:R-:W-:Y:S01]  /*5b10*/  MOV R7, UR7 ;  /* 0x0000000700077c02 */ /* 0x002fe20008000f00 */
[----:B------:R-:W-:Y:S01]  /*5b20*/  IMAD.U32 R6, RZ, RZ, UR6 ;  /* 0x00000006ff067e24 */ /* 0x000fe2000f8e00ff */
[----:B-----5:R-:W-:Y:S01]  /*5b30*/  MOV R11, UR5 ;  /* 0x00000005000b7c02 */ /* 0x020fe20008000f00 */
[----:B------:R-:W-:Y:S02]  /*5b40*/  IMAD.U32 R10, RZ, RZ, UR4 ;  /* 0x00000004ff0a7e24 */ /* 0x000fe4000f8e00ff */
[----:B------:R-:W-:Y:S07]  /*5b50*/  LEPC R20, `(.L_x_97) ;  /* 0x000000001014794e */ /* 0x000fee0000000000 */
[----:B--23--:R-:W-:Y:S05]  /*5b60*/  CALL.ABS.NOINC R2 ;  /* 0x0000000002007343 */ /* 0x00cfea0003c00000 */
.L_x_97:
[----:B------:R-:W-:Y:S01]  /*5b70*/  LOP3.LUT R20, R56, 0xffffe000, RZ, 0xc0, !PT ;  /* 0xffffe00038147812 */ /* 0x000fe200078ec0ff */
[----:B------:R-:W-:Y:S05]  /*5b80*/  WARPSYNC.ALL ;  /* 0x0000000000007948 */ /* 0x000fea0003800000 */
[----:B------:R-:W-:Y:S01]  /*5b90*/  R2UR UR4, R34 ;  /* 0x00000000220472ca */ /* 0x000fe200000e0000 */
[----:B------:R-:W-:Y:S01]  /*5ba0*/  BSSY.RECONVERGENT B0, `(.L_x_98) ;  /* 0x0000058000007945 */ /* 0x000fe20003800200 */
[----:B------:R-:W-:Y:S02]  /*5bb0*/  LOP3.LUT R21, R57, 0xffffe000, RZ, 0xc0, !PT ;  /* 0xffffe00039157812 */ /* 0x000fe400078ec0ff */
[----:B------:R-:W-:Y:S02]  /*5bc0*/  LOP3.LUT R40, R58, 0xffffe000, RZ, 0xc0, !PT ;  /* 0xffffe0003a287812 */ /* 0x000fe400078ec0ff */
[----:B------:R-:W-:Y:S02]  /*5bd0*/  LOP3.LUT R41, R52, 0xffffe000, RZ, 0xc0, !PT ;  /* 0xffffe00034297812 */ /* 0x000fe400078ec0ff */
[----:B------:R-:W-:Y:S05]  /*5be0*/  ISETP.NE.AND P0, PT, R82, RZ, PT ;  /* 0x000000ff5200720c */ /* 0x000fea0003f05270 */
[----:B------:R-:W2:Y:S02]  /*5bf0*/  LDTM.x16 R4, tmem[UR4] ;  /* 0x00000004000479ee */ /* 0x000ea40008240000 */
[C---:B--2---:R-:W-:Y:S01]  /*5c00*/  FMUL R0, R32.reuse, R4 ;  /* 0x0000000420007220 */ /* 0x044fe20000400000 */
[C---:B------:R-:W-:Y:S01]  /*5c10*/  FMUL R2, R32.reuse, R5 ;  /* 0x0000000520027220 */ /* 0x040fe20000400000 */
[C---:B-1----:R-:W-:Y:S01]  /*5c20*/  FMUL R3, R32.reuse, R6 ;  /* 0x0000000620037220 */ /* 0x042fe20000400000 */
[----:B------:R-:W-:Y:S01]  /*5c30*/  FMUL R7, R32, R7 ;  /* 0x0000000720077220 */ /* 0x000fe20000400000 */
[----:B------:R-:W-:Y:S01]  /*5c40*/  FFMA R36, R35, R20, R0 ;  /* 0x0000001423247223 */ /* 0x000fe20000000000 */
[----:B------:R-:W-:Y:S01]  /*5c50*/  LOP3.LUT R20, R59, 0xffffe000, RZ, 0xc0, !PT ;  /* 0xffffe0003b147812 */ /* 0x000fe200078ec0ff */
[C---:B------:R-:W-:Y:S01]  /*5c60*/  FFMA R37, R35.reuse, R21, R2 ;  /* 0x0000001523257223 */ /* 0x040fe20000000002 */
[----:B------:R-:W-:Y:S01]  /*5c70*/  LOP3.LUT R21, R54, 0xffffe000, RZ, 0xc0, !PT ;  /* 0xffffe00036157812 */ /* 0x000fe200078ec0ff */
[----:B------:R-:W-:Y:S01]  /*5c80*/  FFMA R38, R35, R40, R3 ;  /* 0x0000002823267223 */ /* 0x000fe20000000003 */
[----:B------:R-:W-:Y:S01]  /*5c90*/  LOP3.LUT R40, R53, 0xffffe000, RZ, 0xc0, !PT ;  /* 0xffffe00035287812 */ /* 0x000fe200078ec0ff */
[----:B------:R-:W-:Y:S01]  /*5ca0*/  FFMA R39, R35, R20, R7 ;  /* 0x0000001423277223 */ /* 0x000fe20000000007 */
[----:B------:R-:W-:Y:S01]  /*5cb0*/  LOP3.LUT R20, R55, 0xffffe000, RZ, 0xc0, !PT ;  /* 0xffffe00037147812 */ /* 0x000fe200078ec0ff */
[C---:B------:R-:W-:Y:S01]  /*5cc0*/  FMUL R4, R32.reuse, R8 ;  /* 0x0000000820047220 */ /* 0x040fe20000400000 */
[----:B------:R-:W-:Y:S01]  /*5cd0*/  F2FP.TF32.F32.PACK_B R36, R36 ;  /* 0x00000024ff24723e */ /* 0x000fe200024050ff */
[C---:B------:R-:W-:Y:S01]  /*5ce0*/  FMUL R5, R32.reuse, R9 ;  /* 0x0000000920057220 */ /* 0x040fe20000400000 */
[----:B------:R-:W-:Y:S01]  /*5cf0*/  F2FP.TF32.F32.PACK_B R37, R37 ;  /* 0x00000025ff25723e */ /* 0x000fe200024050ff */
[C---:B------:R-:W-:Y:S01]  /*5d00*/  FMUL R6, R32.reuse, R10 ;  /* 0x0000000a20067220 */ /* 0x040fe20000400000 */
[----:B------:R-:W-:Y:S01]  /*5d10*/  FMUL R11, R32, R11 ;  /* 0x0000000b200b7220 */ /* 0x000fe20000400000 */
[----:B------:R-:W-:Y:S01]  /*5d20*/  F2FP.TF32.F32.PACK_B R38, R38 ;  /* 0x00000026ff26723e */ /* 0x000fe200024050ff */
[C---:B------:R-:W-:Y:S01]  /*5d30*/  FFMA R4, R35.reuse, R41, R4 ;  /* 0x0000002923047223 */ /* 0x040fe20000000004 */
[----:B------:R-:W-:Y:S01]  /*5d40*/  F2FP.TF32.F32.PACK_B R39, R39 ;  /* 0x00000027ff27723e */ /* 0x000fe200024050ff */
[C---:B------:R-:W-:Y:S01]  /*5d50*/  FFMA R5, R35.reuse, R40, R5 ;  /* 0x0000002823057223 */ /* 0x040fe20000000005 */
[C---:B------:R-:W-:Y:S01]  /*5d60*/  FFMA R6, R35.reuse, R21, R6 ;  /* 0x0000001523067223 */ /* 0x040fe20000000006 */
[----:B------:R-:W-:Y:S01]  /*5d70*/  FFMA R7, R35, R20, R11 ;  /* 0x0000001423077223 */ /* 0x000fe2000000000b */
[----:B------:R-:W-:Y:S01]  /*5d80*/  LOP3.LUT R41, R48, 0xffffe000, RZ, 0xc0, !PT ;  /* 0xffffe00030297812 */ /* 0x000fe200078ec0ff */
[----:B------:R1:W-:Y:S01]  /*5d90*/  STS.128 [R80], R36 ;  /* 0x0000002450007388 */ /* 0x0003e20000000c00 */
[----:B------:R-:W-:Y:S01]  /*5da0*/  LOP3.LUT R40, R49, 0xffffe000, RZ, 0xc0, !PT ;  /* 0xffffe00031287812 */ /* 0x000fe200078ec0ff */
[C---:B------:R-:W-:Y:S01]  /*5db0*/  FMUL R8, R32.reuse, R12 ;  /* 0x0000000c20087220 */ /* 0x040fe20000400000 */
[----:B------:R-:W-:Y:S01]  /*5dc0*/  FMUL R9, R32, R13 ;  /* 0x0000000d20097220 */ /* 0x000fe20000400000 */
[----:B------:R-:W-:Y:S01]  /*5dd0*/  LOP3.LUT R21, R50, 0xffffe000, RZ, 0xc0, !PT ;  /* 0xffffe00032157812 */ /* 0x000fe200078ec0ff */
[C---:B------:R-:W-:Y:S01]  /*5de0*/  FMUL R10, R32.reuse, R14 ;  /* 0x0000000e200a7220 */ /* 0x040fe20000400000 */
[----:B------:R-:W-:Y:S01]  /*5df0*/  LOP3.LUT R20, R51, 0xffffe000, RZ, 0xc0, !PT ;  /* 0xffffe00033147812 */ /* 0x000fe200078ec0ff */
[----:B------:R-:W-:Y:S01]  /*5e00*/  FMUL R15, R32, R15 ;  /* 0x0000000f200f7220 */ /* 0x000fe20000400000 */
[----:B------:R-:W-:Y:S01]  /*5e10*/  F2FP.TF32.F32.PACK_B R4, R4 ;  /* 0x00000004ff04723e */ /* 0x000fe200024050ff */
[C---:B------:R-:W-:Y:S01]  /*5e20*/  FFMA R8, R35.reuse, R41, R8 ;  /* 0x0000002923087223 */ /* 0x040fe20000000008 */
[----:B------:R-:W-:Y:S01]  /*5e30*/  F2FP.TF32.F32.PACK_B R5, R5 ;  /* 0x00000005ff05723e */ /* 0x000fe200024050ff */
[C---:B------:R-:W-:Y:S01]  /*5e40*/  FFMA R9, R35.reuse, R40, R9 ;  /* 0x0000002823097223 */ /* 0x040fe20000000009 */
[----:B------:R-:W-:Y:S01]  /*5e50*/  F2FP.TF32.F32.PACK_B R6, R6 ;  /* 0x00000006ff06723e */ /* 0x000fe200024050ff */
[C---:B------:R-:W-:Y:S01]  /*5e60*/  FFMA R10, R35.reuse, R21, R10 ;  /* 0x00000015230a7223 */ /* 0x040fe2000000000a */
[----:B------:R-:W-:Y:S01]  /*5e70*/  F2FP.TF32.F32.PACK_B R7, R7 ;  /* 0x00000007ff07723e */ /* 0x000fe200024050ff */
[----:B------:R-:W-:Y:S01]  /*5e80*/  FFMA R11, R35, R20, R15 ;  /* 0x00000014230b7223 */ /* 0x000fe2000000000f */
[----:B------:R-:W-:Y:S01]  /*5e90*/  LOP3.LUT R41, R44, 0xffffe000, RZ, 0xc0, !PT ;  /* 0xffffe0002c297812 */ /* 0x000fe200078ec0ff */
[C---:B------:R-:W-:Y:S01]  /*5ea0*/  FMUL R12, R32.reuse, R16 ;  /* 0x00000010200c7220 */ /* 0x040fe20000400000 */
[----:B------:R-:W-:Y:S01]  /*5eb0*/  LOP3.LUT R40, R45, 0xffffe000, RZ, 0xc0, !PT ;  /* 0xffffe0002d287812 */ /* 0x000fe200078ec0ff */
[----:B------:R1:W-:Y:S01]  /*5ec0*/  STS.128 [R79+0x10], R4 ;  /* 0x000010044f007388 */ /* 0x0003e20000000c00 */
        /* <DEDUP_REMOVED lines=13> */
[----:B------:R-:W-:Y:S02]  /*5fa0*/  F2FP.TF32.F32.PACK_B R12, R12 ;  /* 0x0000000cff0c723e */ /* 0x000fe400024050ff */
[----:B------:R-:W-:Y:S01]  /*5fb0*/  F2FP.TF32.F32.PACK_B R13, R13 ;  /* 0x0000000dff0d723e */ /* 0x000fe200024050ff */
[----:B------:R1:W-:Y:S01]  /*5fc0*/  STS.128 [R78+0x20], R8 ;  /* 0x000020084e007388 */ /* 0x0003e20000000c00 */
[----:B------:R-:W-:Y:S02]  /*5fd0*/  F2FP.TF32.F32.PACK_B R14, R14 ;  /* 0x0000000eff0e723e */ /* 0x000fe400024050ff */
[----:B------:R-:W-:Y:S05]  /*5fe0*/  F2FP.TF32.F32.PACK_B R15, R15 ;  /* 0x0000000fff0f723e */ /* 0x000fea00024050ff */
[----:B------:R1:W-:Y:S01]  /*5ff0*/  STS.128 [R86+0x30], R12 ;  /* 0x0000300c56007388 */ /* 0x0003e20000000c00 */
[----:B------:R-:W-:Y:S01]  /*6000*/  @!PT LDS RZ, [RZ] ;  /* 0x00000000fffff984 */ /* 0x000fe20000000800 */
[----:B------:R-:W-:Y:S01]  /*6010*/  @!PT LDS RZ, [RZ] ;  /* 0x00000000fffff984 */ /* 0x000fe20000000800 */
[----:B------:R-:W-:Y:S01]  /*6020*/  @!PT LDS RZ, [RZ] ;  /* 0x00000000fffff984 */ /* 0x000fe20000000800 */
[----:B------:R-:W-:Y:S01]  /*6030*/  @!PT LDS RZ, [RZ] ;  /* 0x00000000fffff984 */ /* 0x000fe20000000800 */
[----:B------:R2:W-:Y:S07]  /*6040*/  MEMBAR.ALL.CTA ;  /* 0x0000000000007992 */ /* 0x0005ee0000008000 */
[----:B--2---:R-:W2:Y:S02]  /*6050*/  FENCE.VIEW.ASYNC.S ;  /* 0x00000000000073c6 */ /* 0x004ea40000000000 */
[----:B--2---:R-:W-:Y:S06]  /*6060*/  BAR.SYNC.DEFER_BLOCKING 0x1, 0x80 ;  /* 0x0042000000007b1d */ /* 0x004fec0000010000 */
[----:B------:R-:W-:Y:S05]  /*6070*/  @P0 BRA `(.L_x_99) ;  /* 0x0000000000280947 */ /* 0x000fea0003800000 */
[----:B------:R-:W-:Y:S02]  /*6080*/  UIADD3 UR4, UPT, UPT, UR48, 0x200, URZ ;  /* 0x0000020030047890 */ /* 0x000fe4000fffe0ff */
[----:B------:R-:W-:Y:S01]  /*6090*/  UIADD3 UR6, UP0, UPT, UR52, 0x680, URZ ;  /* 0x0000068034067890 */ /* 0x000fe2000ff1e0ff */
[----:B------:R-:W-:Y:S03]  /*60a0*/  UMOV UR43, UR36 ;  /* 0x00000024002b7c82 */ /* 0x000fe60008000000 */
[----:B------:R-:W-:Y:S01]  /*60b0*/  MOV R73, UR4 ;  /* 0x0000000400497c02 */ /* 0x000fe20008000f00 */
[----:B------:R-:W-:Y:S03]  /*60c0*/  UIADD3.X UR7, UPT, UPT, URZ, UR53, URZ, UP0, !UPT ;  /* 0x00000035ff077290 */ /* 0x000fe600087fe4ff */
[----:B------:R-:W-:Y:S11]  /*60d0*/  R2UR UR40, R73 ;  /* 0x00000000492872ca */ /* 0x000ff600000e0000 */
[----:B------:R-:W-:Y:S02]  /*60e0*/  @!UPT UIADD3 URZ, UPT, UPT, URZ, URZ, URZ ;  /* 0x000000fffffff290 */ /* 0x000fe4000fffe0ff */
[----:B------:R2:W-:Y:S01]  /*60f0*/  UTMASTG.3D [UR40], [UR6] ;  /* 0x00000028060073b5 */ /* 0x0005e20008010000 */
[----:B------:R0:W-:Y:S01]  /*6100*/  UTMACMDFLUSH ;  /* 0x00000000000079b7 */ /* 0x0001e20000000000 */
[----:B--2---:R-:W-:Y:S04]  /*6110*/  DEPBAR.LE SB0, 0x1 ;  /* 0x000080400000791a */ /* 0x004fe80000000000 */
.L_x_99:
[----:B------:R-:W-:Y:S05]  /*6120*/  BSYNC.RECONVERGENT B0 ;  /* 0x0000000000007941 */ /* 0x000fea0003800200 */
.L_x_98:
[----:B------:R-:W-:Y:S01]  /*6130*/  BAR.SYNC.DEFER_BLOCKING 0x1, 0x80 ;  /* 0x0042000000007b1d */ /* 0x000fe20000010000 */
[----:B------:R-:W-:Y:S01]  /*6140*/  ISETP.NE.AND P1, PT, R87, RZ, PT ;  /* 0x000000ff5700720c */ /* 0x000fe20003f25270 */
[----:B------:R-:W-:Y:S01]  /*6150*/  UISETP.NE.AND UP0, UPT, UR49, URZ, UPT ;  /* 0x000000ff3100728c */ /* 0x000fe2000bf05270 */
[----:B------:R-:W-:Y:S11]  /*6160*/  LEA R3, R43, UR48, 0x3 ;  /* 0x000000302b037c11 */ /* 0x000ff6000f8e18ff */
[----:B------:R-:W-:Y:S01]  /*6170*/  @P1 SHF.L.U32 R2, R77, 0x1f, RZ ;  /* 0x0000001f4d021819 */ /* 0x000fe200000006ff */
[----:B------:R-:W-:Y:S06]  /*6180*/  BRA.U !UP0, `(.L_x_100) ;  /* 0x0000000108247547 */ /* 0x000fec000b800000 */
[----:B-1----:R-:W-:Y:S01]  /*6190*/  IMAD.U32 R5, RZ, RZ, UR51 ;  /* 0x00000033ff057e24 */ /* 0x002fe2000f8e00ff */
[----:B------:R-:W-:Y:S01]  /*61a0*/  MOV R0, UR37 ;  /* 0x0000002500007c02 */ /* 0x000fe20008000f00 */
[----:B------:R-:W-:Y:S03]  /*61b0*/  UIADD3 UR51, UPT, UPT, UR51, 0x1, URZ ;  /* 0x0000000133337890 */ /* 0x000fe6000fffe0ff */
[----:B------:R-:W-:Y:S01]  /*61c0*/  @P1 LEA R5, R5, UR48, 0x3 ;  /* 0x0000003005051c11 */ /* 0x000fe2000f8e18ff */
[----:B------:R-:W-:Y:S04]  /*61d0*/  UISETP.NE.AND UP0, UPT, UR51, 0x4, UPT ;  /* 0x000000043300788c */ /* 0x000fe8000bf05270 */
[----:B------:R-:W-:Y:S01]  /*61e0*/  @P1 VIADD R5, R5, 0x60 ;  /* 0x0000006005051836 */ /* 0x000fe20000000000 */
[----:B------:R-:W-:Y:S04]  /*61f0*/  USEL UR51, UR51, URZ, UP0 ;  /* 0x000000ff33337287 */ /* 0x000fe80008000000 */
[----:B------:R-:W-:Y:S04]  /*6200*/  @P1 PRMT R0, R0, 0x654, R5 ;  /* 0x0000065400001816 */ /* 0x000fe80000000005 */
[----:B------:R2:W-:Y:S04]  /*6210*/  @P1 SYNCS.ARRIVE.TRANS64.RED.A1T0 RZ, [R0+URZ], RZ ;  /* 0x000000ff00ff19a7 */ /* 0x0005e800081004ff */
.L_x_100:
[----:B------:R-:W4:Y:S01]  /*6220*/  @P1 SYNCS.PHASECHK.TRANS64.TRYWAIT P0, [R3+URZ+0x40], R2 ;  /* 0x00004002030015a7 */ /* 0x000f2200080011ff */
[----:B------:R-:W-:Y:S01]  /*6230*/  BSSY B1, `(.L_x_101) ;  /* 0x0000016000017945 */ /* 0x000fe20003800000 */
[----:B----4-:R-:W-:Y:S03]  /*6240*/  @P1 SEL R89, RZ, 0x1, !P0 ;  /* 0x00000001ff591807 */ /* 0x010fe60004000000 */
[----:B------:R-:W-:Y:S05]  /*6250*/  @!P1 BRA `(.L_x_102) ;  /* 0x00000000004c9947 */ /* 0x000fea0003800000 */
[----:B------:R-:W-:Y:S01]  /*6260*/  ISETP.NE.AND P0, PT, R89, RZ, PT ;  /* 0x000000ff5900720c */ /* 0x000fe20003f05270 */
[----:B------:R-:W-:Y:S01]  /*6270*/  BSSY B0, `(.L_x_103) ;  /* 0x000000b000007945 */ /* 0x000fe20003800000 */
[----:B------:R-:W-:Y:S11]  /*6280*/  ISETP.NE.AND P1, PT, R90, RZ, PT ;  /* 0x000000ff5a00720c */ /* 0x000ff60003f25270 */
[----:B------:R-:W-:Y:S02]  /*6290*/  @!UPT UIADD3 URZ, UPT, UPT, URZ, URZ, URZ ;  /* 0x000000fffffff290 */ /* 0x000fe4000fffe0ff */
[C---:B-1----:R-:W-:Y:S01]  /*62a0*/  @P1 IMAD R6, R43.reuse, 0x2000, R80 ;  /* 0x000020002b061824 */ /* 0x042fe200078e0250 */
[C---:B------:R-:W-:Y:S01]  /*62b0*/  @P1 LEA R4, R43.reuse, R78, 0xd ;  /* 0x0000004e2b041211 */ /* 0x040fe200078e68ff */
[C---:B------:R-:W-:Y:S02]  /*62c0*/  @P1 IMAD R5, R43.reuse, 0x2000, R79 ;  /* 0x000020002b051824 */ /* 0x040fe400078e024f */
[----:B------:R-:W-:Y:S01]  /*62d0*/  @P1 IMAD R2, R43, 0x2000, R86 ;  /* 0x000020002b021824 */ /* 0x000fe200078e0256 */
[----:B------:R-:W-:Y:S06]  /*62e0*/  @P0 BRA `(.L_x_104) ;  /* 0x00000000000c0947 */ /* 0x000fec0003800000 */
[----:B--2---:R-:W-:Y:S04]  /*62f0*/  SHF.L.U32 R0, R77, 0x1f, RZ ;  /* 0x0000001f4d007819 */ /* 0x004fe800000006ff */
[----:B------:R-:W1:Y:S02]  /*6300*/  SYNCS.PHASECHK.TRANS64.TRYWAIT P0, [R3+URZ+0x40], R0 ;  /* 0x00004000030075a7 */ /* 0x000e6400080011ff */
[----:B-1----:R-:W-:Y:S05]  /*6310*/  @!P0 BRA `(.L_x_105) ;  /* 0x0000002800248947 */ /* 0x002fea0003800000 */
.L_x_104:
[----:B------:R-:W-:Y:S05]  /*6320*/  BSYNC B0 ;  /* 0x0000000000007941 */ /* 0x000fea0003800000 */
.L_x_103:
[----:B------:R-:W-:Y:S02]  /*6330*/  ISETP.NE.AND P0, PT, R90, RZ, PT ;  /* 0x000000ff5a00720c */ /* 0x000fe40003f05270 */
[----:B------:R-:W-:Y:S11]  /*6340*/  IADD3 R43, PT, PT, R43, 0x1, RZ ;  /* 0x000000012b2b7810 */ /* 0x000ff60007ffe0ff */
[----:B------:R4:W1:Y:S04]  /*6350*/  @P0 LDS.128 R56, [R6] ;  /* 0x0000000006380984 */ /* 0x0008680000000c00 */
[----:B------:R4:W1:Y:S04]  /*6360*/  @P0 LDS.128 R52, [R5+0x10] ;  /* 0x0000100005340984 */ /* 0x0008680000000c00 */
[----:B------:R4:W1:Y:S04]  /*6370*/  @P0 LDS.128 R48, [R4+0x20] ;  /* 0x0000200004300984 */ /* 0x0008680000000c00 */
[----:B------:R4:W1:Y:S02]  /*6380*/  @P0 LDS.128 R44, [R2+0x30] ;  /* 0x00003000022c0984 */ /* 0x0008640000000c00 */
.L_x_102:
[----:B------:R-:W-:Y:S05]  /*6390*/  BSYNC B1 ;  /* 0x0000000000017941 */ /* 0x000fea0003800000 */
.L_x_101:
[----:B-1----:R-:W-:Y:S05]  /*63a0*/  VIADD R3, R34, 0x10 ;  /* 0x0000001022037836 */ /* 0x002fea0000000000 */
[----:B------:R-:W-:Y:S04]  /*63b0*/  SHF.R.U32.HI R3, RZ, 0x15, R3 ;  /* 0x00000015ff037819 */ /* 0x000fe80000011603 */
[----:B------:R-:W-:Y:S11]  /*63c0*/  LOP3.LUT P0, RZ, R3, 0x3, R72, 0x48, !PT ;  /* 0x0000000303ff7812 */ /* 0x000ff60007804848 */
[----:B------:R-:W-:Y:S02]  /*63d0*/  @!UPT UIADD3 URZ, UPT, UPT, URZ, URZ, URZ ;  /* 0x000000fffffff290 */ /* 0x000fe4000fffe0ff */
[----:B------:R-:W-:Y:S05]  /*63e0*/  @!P0 BRA `(.L_x_106) ;  /* 0x0000000000408947 */ /* 0x000fea0003800000 */
[----:B------:R-:W1:Y:S01]  /*63f0*/  LDCU.64 UR8, c[0x4][0x70] ;  /* 0x01000e00ff0877ac */ /* 0x000e620008000a00 */
[----:B------:R-:W-:Y:S01]  /*6400*/  MOV R3, 0x0 ;  /* 0x0000000000037802 */ /* 0x000fe20000000f00 */
[----:B------:R-:W-:Y:S02]  /*6410*/  HFMA2 R12, -RZ, RZ, 0, 5.9604644775390625e-08 ;  /* 0x00000001ff0c7431 */ /* 0x000fe400000001ff */
[----:B------:R-:W-:Y:S02]  /*6420*/  IMAD.MOV.U32 R8, RZ, RZ, 0x192 ;  /* 0x00000192ff087424 */ /* 0x000fe400078e00ff */
[----:B------:R-:W-:Y:S01]  /*6430*/  IMAD.MOV.U32 R13, RZ, RZ, RZ ;  /* 0x000000ffff0d7224 */ /* 0x000fe200078e00ff */
[----:B------:R-:W5:Y:S01]  /*6440*/  LDCU.64 UR6, c[0x4][0x78] ;  /* 0x01000f00ff0677ac */ /* 0x000f620008000a00 */
[----:B----4-:R-:W4:Y:S01]  /*6450*/  LDC.64 R2, c[0x4][R3] ;  /* 0x0100000003027b82 */ /* 0x010f220000000a00 */
[----:B------:R-:W2:Y:S01]  /*6460*/  LDCU.64 UR4, c[0x4][0x10] ;  /* 0x01000200ff0477ac */ /* 0x000ea20008000a00 */
[----:B-1----:R-:W-:Y:S01]  /*6470*/  MOV R5, UR9 ;  /* 0x0000000900057c02 */ /* 0x002fe20008000f00 */
[----:B------:R-:W-:Y:S01]  /*6480*/  IMAD.U32 R4, RZ, RZ, UR8 ;  /* 0x00000008ff047e24 */ /* 0x000fe2000f8e00ff */
[----:B-----5:R-:W-:Y:S01]  /*6490*/  MOV R7, UR7 ;  /* 0x0000000700077c02 */ /* 0x020fe20008000f00 */
[----:B------:R-:W-:Y:S01]  /*64a0*/  IMAD.U32 R6, RZ, RZ, UR6 ;  /* 0x00000006ff067e24 */ /* 0x000fe2000f8e00ff */
[----:B--2---:R-:W-:Y:S01]  /*64b0*/  MOV R11, UR5 ;  /* 0x00000005000b7c02 */ /* 0x004fe20008000f00 */
[----:B------:R-:W-:Y:S02]  /*64c0*/  IMAD.U32 R10, RZ, RZ, UR4 ;  /* 0x00000004ff0a7e24 */ /* 0x000fe4000f8e00ff */
[----:B------:R-:W-:Y:S07]  /*64d0*/  LEPC R20, `(.L_x_106) ;  /* 0x000000001014794e */ /* 0x000fee0000000000 */
[----:B---34-:R-:W-:Y:S05]  /*64e0*/  CALL.ABS.NOINC R2 ;  /* 0x0000000002007343 */ /* 0x018fea0003c00000 */
.L_x_106:
[----:B------:R-:W-:Y:S01]  /*64f0*/  LOP3.LUT R20, R56, 0xffffe000, RZ, 0xc0, !PT ;  /* 0xffffe00038147812 */ /* 0x000fe200078ec0ff */
[----:B------:R-:W-:Y:S05]  /*6500*/  WARPSYNC.ALL ;  /* 0x0000000000007948 */ /* 0x000fea0003800000 */
[----:B------:R-:W-:Y:S01]  /*6510*/  R2UR UR4, R34 ;  /* 0x00000000220472ca */ /* 0x000fe200000e0000 */
[----:B------:R-:W-:Y:S01]  /*6520*/  IMAD.U32 R92, RZ, RZ, UR51 ;  /* 0x00000033ff5c7e24 */ /* 0x000fe2000f8e00ff */
[----:B------:R-:W-:Y:S01]  /*6530*/  LOP3.LUT R21, R57, 0xffffe000, RZ, 0xc0, !PT ;  /* 0xffffe00039157812 */ /* 0x000fe200078ec0ff */
[----:B------:R-:W-:Y:S01]  /*6540*/  IMAD.U32 R91, RZ, RZ, UR37 ;  /* 0x00000025ff5b7e24 */ /* 0x000fe2000f8e00ff */
[----:B------:R-:W-:Y:S01]  /*6550*/  LOP3.LUT R40, R59, 0xffffe000, RZ, 0xc0, !PT ;  /* 0xffffe0003b287812 */ /* 0x000fe200078ec0ff */
[----:B------:R-:W-:Y:S01]  /*6560*/  BSSY.RECONVERGENT B0, `(.L_x_107) ;  /* 0x000005b000007945 */ /* 0x000fe20003800200 */
[----:B------:R-:W-:Y:S02]  /*6570*/  LOP3.LUT R41, R52, 0xffffe000, RZ, 0xc0, !PT ;  /* 0xffffe00034297812 */ /* 0x000fe400078ec0ff */
[----:B------:R-:W-:Y:S02]  /*6580*/  LOP3.LUT R42, R53, 0xffffe000, RZ, 0xc0, !PT ;  /* 0xffffe000352a7812 */ /* 0x000fe400078ec0ff */
[----:B------:R-:W-:Y:S02]  /*6590*/  ISETP.NE.AND P6, PT, R87, RZ, PT ;  /* 0x000000ff5700720c */ /* 0x000fe40003fc5270 */
[----:B------:R-:W-:Y:S01]  /*65a0*/  ISETP.NE.AND P0, PT, R82, RZ, PT ;  /* 0x000000ff5200720c */ /* 0x000fe20003f05270 */
[----:B----4-:R-:W2:Y:S10]  /*65b0*/  LDTM.x16 R4, tmem[UR4+0x10] ;  /* 0x00001004000479ee */ /* 0x010eb40008240000 */
[----:B------:R-:W-:Y:S02]  /*65c0*/  @P6 LEA R92, R92, UR48, 0x3 ;  /* 0x000000305c5c6c11 */ /* 0x000fe4000f8e18ff */
[----:B------:R-:W-:Y:S03]  /*65d0*/  @P6 SHF.L.U32 R93, R77, 0x1f, RZ ;  /* 0x0000001f4d5d6819 */ /* 0x000fe600000006ff */
[----:B------:R-:W-:Y:S05]  /*65e0*/  @P6 VIADD R92, R92, 0x60 ;  /* 0x000000605c5c6836 */ /* 0x000fea0000000000 */
[----:B------:R-:W-:Y:S02]  /*65f0*/  @P6 PRMT R91, R91, 0x654, R92 ;  /* 0x000006545b5b6816 */ /* 0x000fe4000000005c */
[----:B------:R-:W-:Y:S01]  /*6600*/  LEA R92, R43, UR48, 0x3 ;  /* 0x000000302b5c7c11 */ /* 0x000fe2000f8e18ff */
[C---:B--2---:R-:W-:Y:S01]  /*6610*/  FMUL R0, R32.reuse, R4 ;  /* 0x0000000420007220 */ /* 0x044fe20000400000 */
[C---:B------:R-:W-:Y:S01]  /*6620*/  FMUL R2, R32.reuse, R5 ;  /* 0x0000000520027220 */ /* 0x040fe20000400000 */
[C---:B------:R-:W-:Y:S01]  /*6630*/  FMUL R3, R32.reuse, R6 ;  /* 0x0000000620037220 */ /* 0x040fe20000400000 */
[----:B------:R-:W-:Y:S01]  /*6640*/  FMUL R7, R32, R7 ;  /* 0x0000000720077220 */ /* 0x000fe20000400000 */
[C---:B------:R-:W-:Y:S01]  /*6650*/  FFMA R36, R35.reuse, R20, R0 ;  /* 0x0000001423247223 */ /* 0x040fe20000000000 */
[----:B------:R-:W-:Y:S01]  /*6660*/  LOP3.LUT R20, R58, 0xffffe000, RZ, 0xc0, !PT ;  /* 0xffffe0003a147812 */ /* 0x000fe200078ec0ff */
[C---:B------:R-:W-:Y:S01]  /*6670*/  FFMA R37, R35.reuse, R21, R2 ;  /* 0x0000001523257223 */ /* 0x040fe20000000002 */
[----:B------:R-:W-:Y:S01]  /*6680*/  LOP3.LUT R21, R48, 0xffffe000, RZ, 0xc0, !PT ;  /* 0xffffe00030157812 */ /* 0x000fe200078ec0ff */
[----:B------:R-:W-:Y:S01]  /*6690*/  FMUL R4, R32, R8 ;  /* 0x0000000820047220 */ /* 0x000fe20000400000 */
[----:B------:R-:W-:Y:S01]  /*66a0*/  F2FP.TF32.F32.PACK_B R36, R36 ;  /* 0x00000024ff24723e */ /* 0x000fe200024050ff */
[C---:B------:R-:W-:Y:S01]  /*66b0*/  FFMA R38, R35.reuse, R20, R3 ;  /* 0x0000001423267223 */ /* 0x040fe20000000003 */
[----:B------:R-:W-:Y:S01]  /*66c0*/  LOP3.LUT R20, R54, 0xffffe000, RZ, 0xc0, !PT ;  /* 0xffffe00036147812 */ /* 0x000fe200078ec0ff */
[----:B------:R-:W-:Y:S01]  /*66d0*/  FFMA R39, R35, R40, R7 ;  /* 0x0000002823277223 */ /* 0x000fe20000000007 */
[----:B------:R-:W-:Y:S01]  /*66e0*/  LOP3.LUT R40, R55, 0xffffe000, RZ, 0xc0, !PT ;  /* 0xffffe00037287812 */ /* 0x000fe200078ec0ff */
[C---:B------:R-:W-:Y:S01]  /*66f0*/  FMUL R5, R32.reuse, R9 ;  /* 0x0000000920057220 */ /* 0x040fe20000400000 */
[C---:B------:R-:W-:Y:S01]  /*6700*/  FMUL R6, R32.reuse, R10 ;  /* 0x0000000a20067220 */ /* 0x040fe20000400000 */
[C---:B------:R-:W-:Y:S01]  /*6710*/  FMUL R11, R32.reuse, R11 ;  /* 0x0000000b200b7220 */ /* 0x040fe20000400000 */
[----:B------:R-:W-:Y:S01]  /*6720*/  F2FP.TF32.F32.PACK_B R37, R37 ;  /* 0x00000025ff25723e */ /* 0x000fe200024050ff */
[C---:B------:R-:W-:Y:S01]  /*6730*/  FFMA R4, R35.reuse, R41, R4 ;  /* 0x0000002923047223 */ /* 0x040fe20000000004 */
[----:B------:R-:W-:Y:S01]  /*6740*/  F2FP.TF32.F32.PACK_B R38, R38 ;  /* 0x00000026ff26723e */ /* 0x000fe200024050ff */
[C---:B------:R-:W-:Y:S01]  /*6750*/  FFMA R5, R35.reuse, R42, R5 ;  /* 0x0000002a23057223 */ /* 0x040fe20000000005 */
[----:B------:R-:W-:Y:S01]  /*6760*/  F2FP.TF32.F32.PACK_B R39, R39 ;  /* 0x00000027ff27723e */ /* 0x000fe200024050ff */
[C---:B------:R-:W-:Y:S01]  /*6770*/  FFMA R6, R35.reuse, R20, R6 ;  /* 0x0000001423067223 */ /* 0x040fe20000000006 */
[----:B------:R-:W-:Y:S01]  /*6780*/  FFMA R7, R35, R40, R11 ;  /* 0x0000002823077223 */ /* 0x000fe2000000000b */
        /* <DEDUP_REMOVED lines=47> */
[----:B------:R-:W-:Y:S02]  /*6a80*/  UIADD3 UR8, UP0, UPT, UR52, 0x680, URZ ;  /* 0x0000068034087890 */ /* 0x000fe4000ff1e0ff */
[----:B------:R-:W-:Y:S02]  /*6a90*/  UIADD3 UR5, UPT, UPT, UR41, 0x10, URZ ;  /* 0x0000001029057890 */ /* 0x000fe4000fffe0ff */
[----:B------:R-:W-:Y:S02]  /*6aa0*/  UIADD3 UR4, UPT, UPT, UR48, 0x2200, URZ ;  /* 0x0000220030047890 */ /* 0x000fe4000fffe0ff */
[----:B------:R-:W-:Y:S01]  /*6ab0*/  UIADD3.X UR9, UPT, UPT, URZ, UR53, URZ, UP0, !UPT ;  /* 0x00000035ff097290 */ /* 0x000fe200087fe4ff */
[----:B------:R-:W-:Y:S01]  /*6ac0*/  UMOV UR6, UR42 ;  /* 0x0000002a00067c82 */ /* 0x000fe20008000000 */
[----:B------:R-:W-:Y:S07]  /*6ad0*/  UMOV UR7, UR36 ;  /* 0x0000002400077c82 */ /* 0x000fee0008000000 */
[----:B------:R2:W-:Y:S01]  /*6ae0*/  UTMASTG.3D [UR4], [UR8] ;  /* 0x00000004080073b5 */ /* 0x0005e20008010000 */
[----:B------:R0:W-:Y:S01]  /*6af0*/  UTMACMDFLUSH ;  /* 0x00000000000079b7 */ /* 0x0001e20000000000 */
[----:B--2---:R-:W-:Y:S04]  /*6b00*/  DEPBAR.LE SB0, 0x1 ;  /* 0x000080400000791a */ /* 0x004fe80000000000 */
.L_x_108:
[----:B------:R-:W-:Y:S05]  /*6b10*/  BSYNC.RECONVERGENT B0 ;  /* 0x0000000000007941 */ /* 0x000fea0003800200 */
.L_x_107:
[----:B------:R-:W-:Y:S01]  /*6b20*/  BAR.SYNC.DEFER_BLOCKING 0x1, 0x80 ;  /* 0x0042000000007b1d */ /* 0x000fe20000010000 */
[----:B------:R-:W-:Y:S04]  /*6b30*/  UIADD3 UR40, UPT, UPT, UR51, 0x1, URZ ;  /* 0x0000000133287890 */ /* 0x000fe8000fffe0ff */
[----:B------:R-:W-:Y:S04]  /*6b40*/  UISETP.NE.AND UP0, UPT, UR40, 0x4, UPT ;  /* 0x000000042800788c */ /* 0x000fe8000bf05270 */
[----:B------:R-:W-:Y:S01]  /*6b50*/  USEL UR40, UR40, URZ, UP0 ;  /* 0x000000ff28287287 */ /* 0x000fe20008000000 */
[----:B------:R2:W-:Y:S01]  /*6b60*/  @P6 SYNCS.ARRIVE.TRANS64.RED.A1T0 RZ, [R91+URZ], RZ ;  /* 0x000000ff5bff69a7 */ /* 0x0005e200081004ff */
[----:B------:R-:W-:Y:S01]  /*6b70*/  BSSY B1, `(.L_x_109) ;  /* 0x0000017000017945 */ /* 0x000fe20003800000 */
[----:B------:R-:W4:Y:S02]  /*6b80*/  @P6 SYNCS.PHASECHK.TRANS64.TRYWAIT P0, [R92+URZ+0x40], R93 ;  /* 0x0000405d5c0065a7 */ /* 0x000f2400080011ff */
[----:B----4-:R-:W-:Y:S01]  /*6b90*/  @P6 SEL R89, RZ, 0x1, !P0 ;  /* 0x00000001ff596807 */ /* 0x010fe20004000000 */
[----:B--2---:R-:W-:Y:S06]  /*6ba0*/  @!P6 BRA `(.L_x_110) ;  /* 0x00000000004ce947 */ /* 0x004fec0003800000 */
        /* <DEDUP_REMOVED lines=9> */
[----:B------:R-:W-:Y:S04]  /*6c40*/  SHF.L.U32 R5, R77, 0x1f, RZ ;  /* 0x0000001f4d057819 */ /* 0x000fe800000006ff */
[----:B------:R-:W1:Y:S02]  /*6c50*/  SYNCS.PHASECHK.TRANS64.TRYWAIT P0, [R92+URZ+0x40], R5 ;  /* 0x000040055c0075a7 */ /* 0x000e6400080011ff */
[----:B-1----:R-:W-:Y:S05]  /*6c60*/  @!P0 BRA `(.L_x_113) ;  /* 0x0000001c00e48947 */ /* 0x002fea0003800000 */
.L_x_112:
[----:B------:R-:W-:Y:S05]  /*6c70*/  BSYNC B0 ;  /* 0x0000000000007941 */ /* 0x000fea0003800000 */
.L_x_111:
[----:B------:R-:W-:Y:S02]  /*6c80*/  ISETP.NE.AND P0, PT, R90, RZ, PT ;  /* 0x000000ff5a00720c */ /* 0x000fe40003f05270 */
[----:B------:R-:W-:Y:S11]  /*6c90*/  IADD3 R43, PT, PT, R43, 0x1, RZ ;  /* 0x000000012b2b7810 */ /* 0x000ff60007ffe0ff */
[----:B------:R2:W4:Y:S04]  /*6ca0*/  @P0 LDS.128 R56, [R4] ;  /* 0x0000000004380984 */ /* 0x0005280000000c00 */
[----:B------:R2:W1:Y:S04]  /*6cb0*/  @P0 LDS.128 R52, [R3+0x10] ;  /* 0x0000100003340984 */ /* 0x0004680000000c00 */
[----:B------:R2:W1:Y:S04]  /*6cc0*/  @P0 LDS.128 R48, [R2+0x20] ;  /* 0x0000200002300984 */ /* 0x0004680000000c00 */
[----:B------:R2:W1:Y:S02]  /*6cd0*/  @P0 LDS.128 R44, [R0+0x30] ;  /* 0x00003000002c0984 */ /* 0x0004640000000c00 */
.L_x_110:
[----:B------:R-:W-:Y:S05]  /*6ce0*/  BSYNC B1 ;  /* 0x0000000000017941 */ /* 0x000fea0003800000 */
.L_x_109:
[----:B--2---:R-:W-:Y:S05]  /*6cf0*/  VIADD R3, R34, 0x20 ;  /* 0x0000002022037836 */ /* 0x004fea0000000000 */
[----:B------:R-:W-:Y:S04]  /*6d00*/  SHF.R.U32.HI R3, RZ, 0x15, R3 ;  /* 0x00000015ff037819 */ /* 0x000fe80000011603 */
[----:B------:R-:W-:Y:S11]  /*6d10*/  LOP3.LUT P0, RZ, R3, 0x3, R72, 0x48, !PT ;  /* 0x0000000303ff7812 */ /* 0x000ff60007804848 */
[----:B------:R-:W-:Y:S02]  /*6d20*/  @!UPT UIADD3 URZ, UPT, UPT, URZ, URZ, URZ ;  /* 0x000000fffffff290 */ /* 0x000fe4000fffe0ff */
[----:B------:R-:W-:Y:S05]  /*6d30*/  @!P0 BRA `(.L_x_114) ;  /* 0x0000000000408947 */ /* 0x000fea0003800000 */
[----:B------:R-:W2:Y:S01]  /*6d40*/  LDCU.64 UR8, c[0x4][0x70] ;  /* 0x01000e00ff0877ac */ /* 0x000ea20008000a00 */
[----:B------:R-:W-:Y:S01]  /*6d50*/  MOV R3, 0x0 ;  /* 0x0000000000037802 */ /* 0x000fe20000000f00 */
[----:B-1----:R-:W-:Y:S02]  /*6d60*/  HFMA2 R12, -RZ, RZ, 0, 5.9604644775390625e-08 ;  /* 0x00000001ff0c7431 */ /* 0x002fe400000001ff */
[----:B------:R-:W-:Y:S02]  /*6d70*/  IMAD.MOV.U32 R8, RZ, RZ, 0x192 ;  /* 0x00000192ff087424 */ /* 0x000fe400078e00ff */
[----:B------:R-:W-:Y:S01]  /*6d80*/  IMAD.MOV.U32 R13, RZ, RZ, RZ ;  /* 0x000000ffff0d7224 */ /* 0x000fe200078e00ff */
[----:B------:R-:W1:Y:S01]  /*6d90*/  LDCU.64 UR6, c[0x4][0x78] ;  /* 0x01000f00ff0677ac */ /* 0x000e620008000a00 */
[----:B------:R-:W3:Y:S01]  /*6da0*/  LDC.64 R2, c[0x4][R3] ;  /* 0x0100000003027b82 */ /* 0x000ee20000000a00 */
[----:B------:R-:W5:Y:S01]  /*6db0*/  LDCU.64 UR4, c[0x4][0x10] ;  /* 0x01000200ff0477ac */ /* 0x000f620008000a00 */
[----:B--2---:R-:W-:Y:S01]  /*6dc0*/  MOV R5, UR9 ;  /* 0x0000000900057c02 */ /* 0x004fe20008000f00 */
[----:B------:R-:W-:Y:S01]  /*6dd0*/  IMAD.U32 R4, RZ, RZ, UR8 ;  /* 0x00000008ff047e24 */ /* 0x000fe2000f8e00ff */
[----:B-1----:R-:W-:Y:S01]  /*6de0*/  MOV R7, UR7 ;  /* 0x0000000700077c02 */ /* 0x002fe20008000f00 */
[----:B------:R-:W-:Y:S01]  /*6df0*/  IMAD.U32 R6, RZ, RZ, UR6 ;  /* 0x00000006ff067e24 */ /* 0x000fe2000f8e00ff */
[----:B-----5:R-:W-:Y:S01]  /*6e00*/  MOV R11, UR5 ;  /* 0x00000005000b7c02 */ /* 0x020fe20008000f00 */
[----:B------:R-:W-:Y:S02]  /*6e10*/  IMAD.U32 R10, RZ, RZ, UR4 ;  /* 0x00000004ff0a7e24 */ /* 0x000fe4000f8e00ff */
[----:B------:R-:W-:Y:S07]  /*6e20*/  LEPC R20, `(.L_x_114) ;  /* 0x000000001014794e */ /* 0x000fee0000000000 */
[----:B---34-:R-:W-:Y:S05]  /*6e30*/  CALL.ABS.NOINC R2 ;  /* 0x0000000002007343 */ /* 0x018fea0003c00000 */
.L_x_114:
[----:B----4-:R-:W-:Y:S01]  /*6e40*/  LOP3.LUT R20, R56, 0xffffe000, RZ, 0xc0, !PT ;  /* 0xffffe00038147812 */ /* 0x010fe200078ec0ff */
[----:B------:R-:W-:Y:S05]  /*6e50*/  WARPSYNC.ALL ;  /* 0x0000000000007948 */ /* 0x000fea0003800000 */
[----:B------:R-:W-:Y:S01]  /*6e60*/  R2UR UR4, R34 ;  /* 0x00000000220472ca */ /* 0x000fe200000e0000 */
[----:B-1----:R-:W-:Y:S01]  /*6e70*/  IMAD.U32 R92, RZ, RZ, UR40 ;  /* 0x00000028ff5c7e24 */ /* 0x002fe2000f8e00ff */
        /* <DEDUP_REMOVED lines=8> */
[----:B------:R-:W1:Y:S10]  /*6f00*/  LDTM.x16 R4, tmem[UR4+0x20] ;  /* 0x00002004000479ee */ /* 0x000e740008240000 */
[----:B------:R-:W-:Y:S02]  /*6f10*/  @P6 LEA R92, R92, UR48, 0x3 ;  /* 0x000000305c5c6c11 */ /* 0x000fe4000f8e18ff */
[----:B------:R-:W-:Y:S03]  /*6f20*/  @P6 SHF.L.U32 R93, R77, 0x1f, RZ ;  /* 0x0000001f4d5d6819 */ /* 0x000fe600000006ff */
[----:B------:R-:W-:Y:S05]  /*6f30*/  @P6 VIADD R92, R92, 0x60 ;  /* 0x000000605c5c6836 */ /* 0x000fea0000000000 */
[----:B------:R-:W-:Y:S02]  /*6f40*/  @P6 PRMT R91, R91, 0x654, R92 ;  /* 0x000006545b5b6816 */ /* 0x000fe4000000005c */
[----:B------:R-:W-:Y:S01]  /*6f50*/  LEA R92, R43, UR48, 0x3 ;  /* 0x000000302b5c7c11 */ /* 0x000fe2000f8e18ff */
[C---:B-1----:R-:W-:Y:S01]  /*6f60*/  FMUL R0, R32.reuse, R4 ;  /* 0x0000000420007220 */ /* 0x042fe20000400000 */
        /* <DEDUP_REMOVED lines=79> */
.L_x_116:
[----:B------:R-:W-:Y:S05]  /*7460*/  BSYNC.RECONVERGENT B0 ;  /* 0x0000000000007941 */ /* 0x000fea0003800200 */
.L_x_115:
        /* <DEDUP_REMOVED lines=13> */
[C---:B------:R-:W-:Y:S01]  /*7540*/  @P1 IMAD R3, R43.reuse, 0x2000, R80 ;  /* 0x000020002b031824 */ /* 0x040fe200078e0250 */
[C---:B------:R-:W-:Y:S01]  /*7550*/  @P1 LEA R0, R43.reuse, R78, 0xd ;  /* 0x0000004e2b001211 */ /* 0x040fe200078e68ff */
[C---:B------:R-:W-:Y:S02]  /*7560*/  @P1 IMAD R2, R43.reuse, 0x2000, R79 ;  /* 0x000020002b021824 */ /* 0x040fe400078e024f */
[----:B------:R-:W-:Y:S01]  /*7570*/  @P1 IMAD R43, R43, 0x2000, R86 ;  /* 0x000020002b2b1824 */ /* 0x000fe200078e0256 */
[----:B------:R-:W-:Y:S06]  /*7580*/  @P0 BRA `(.L_x_120) ;  /* 0x00000000000c0947 */ /* 0x000fec0003800000 */
[----:B-1----:R-:W-:Y:S04]  /*7590*/  SHF.L.U32 R5, R77, 0x1f, RZ ;  /* 0x0000001f4d057819 */ /* 0x002fe800000006ff */
[----:B------:R-:W1:Y:S02]  /*75a0*/  SYNCS.PHASECHK.TRANS64.TRYWAIT P0, [R92+URZ+0x40], R5 ;  /* 0x000040055c0075a7 */ /* 0x000e6400080011ff */
[----:B-1----:R-:W-:Y:S05]  /*75b0*/  @!P0 BRA `(.L_x_121) ;  /* 0x0000001400a48947 */ /* 0x002fea0003800000 */
.L_x_120:
[----:B------:R-:W-:Y:S05]  /*75c0*/  BSYNC B0 ;  /* 0x0000000000007941 */ /* 0x000fea0003800000 */
.L_x_119:
[----:B------:R-:W-:Y:S11]  /*75d0*/  ISETP.NE.AND P0, PT, R90, RZ, PT ;  /* 0x000000ff5a00720c */ /* 0x000ff60003f05270 */
[----:B------:R-:W-:Y:S02]  /*75e0*/  @!UPT UIADD3 URZ, UPT, UPT, URZ, URZ, URZ ;  /* 0x000000fffffff290 */ /* 0x000fe4000fffe0ff */
[----:B------:R2:W4:Y:S04]  /*75f0*/  @P0 LDS.128 R56, [R3] ;  /* 0x0000000003380984 */ /* 0x0005280000000c00 */
[----:B------:R2:W1:Y:S04]  /*7600*/  @P0 LDS.128 R52, [R2+0x10] ;  /* 0x0000100002340984 */ /* 0x0004680000000c00 */
[----:B------:R2:W1:Y:S04]  /*7610*/  @P0 LDS.128 R48, [R0+0x20] ;  /* 0x0000200000300984 */ /* 0x0004680000000c00 */
[----:B------:R2:W1:Y:S02]  /*7620*/  @P0 LDS.128 R44, [R43+0x30] ;  /* 0x000030002b2c0984 */ /* 0x0004640000000c00 */
.L_x_118:
[----:B------:R-:W-:Y:S05]  /*7630*/  BSYNC B1 ;  /* 0x0000000000017941 */ /* 0x000fea0003800000 */
.L_x_117:
        /* <DEDUP_REMOVED lines=21> */
.L_x_122:
[----:B------:R-:W-:Y:S01]  /*7790*/  ISETP.NE.AND P0, PT, R82, RZ, PT ;  /* 0x000000ff5200720c */ /* 0x000fe20003f05270 */
[----:B------:R-:W-:Y:S05]  /*77a0*/  WARPSYNC.ALL ;  /* 0x0000000000007948 */ /* 0x000fea0003800000 */
[----:B------:R-:W-:Y:S01]  /*77b0*/  R2UR UR4, R34 ;  /* 0x00000000220472ca */ /* 0x000fe200000e0000 */
[----:B------:R-:W-:Y:S01]  /*77c0*/  BSSY.RECONVERGENT B0, `(.L_x_123) ;  /* 0x000005c000007945 */ /* 0x000fe20003800200 */
[----:B------:R-:W-:Y:S02]  /*77d0*/  R2UR UR5, R88 ;  /* 0x00000000580572ca */ /* 0x000fe400000e0000 */
[----:B----4-:R-:W-:Y:S02]  /*77e0*/  LOP3.LUT R0, R56, 0xffffe000, RZ, 0xc0, !PT ;  /* 0xffffe00038007812 */ /* 0x010fe400078ec0ff */
[----:B------:R-:W-:Y:S02]  /*77f0*/  LOP3.LUT R2, R57, 0xffffe000, RZ, 0xc0, !PT ;  /* 0xffffe00039027812 */ /* 0x000fe400078ec0ff */
[----:B------:R-:W-:Y:S02]  /*7800*/  LOP3.LUT R3, R58, 0xffffe000, RZ, 0xc0, !PT ;  /* 0xffffe0003a037812 */ /* 0x000fe400078ec0ff */
[----:B------:R-:W-:Y:S02]  /*7810*/  LOP3.LUT R20, R59, 0xffffe000, RZ, 0xc0, !PT ;  /* 0xffffe0003b147812 */ /* 0x000fe400078ec0ff */
[----:B-1----:R-:W-:Y:S01]  /*7820*/  LOP3.LUT R21, R52, 0xffffe000, RZ, 0xc0, !PT ;  /* 0xffffe00034157812 */ /* 0x002fe200078ec0ff */
[----:B------:R-:W1:Y:S01]  /*7830*/  LDTM.x16 R4, tmem[UR4+0x30] ;  /* 0x00003004000479ee */ /* 0x000e620008240000 */
[----:B------:R-:W-:Y:S01]  /*7840*/  LOP3.LUT R36, R53, 0xffffe000, RZ, 0xc0, !PT ;  /* 0xffffe00035247812 */ /* 0x000fe200078ec0ff */
[----:B------:R-:W-:Y:S01]  /*7850*/  UIADD3 UR5, UPT, UPT, UR5, 0xd0, URZ ;  /* 0x000000d005057890 */ /* 0x000fe2000fffe0ff */
[----:B------:R-:W-:Y:S01]  /*7860*/  LOP3.LUT R37, R54, 0xffffe000, RZ, 0xc0, !PT ;  /* 0xffffe00036257812 */ /* 0x000fe200078ec0ff */
[----:B------:R-:W-:Y:S01]  /*7870*/  NOP ;  /* 0x0000000000007918 */ /* 0x000fe20000000000 */
[----:B------:R-:W-:Y:S01]  /*7880*/  LOP3.LUT R38, R55, 0xffffe000, RZ, 0xc0, !PT ;  /* 0xffffe00037267812 */ /* 0x000fe200078ec0ff */
[----:B------:R-:W-:Y:S01]  /*7890*/  UPRMT UR5, UR37, 0x654, UR5 ;  /* 0x0000065425057896 */ /* 0x000fe20008000005 */
[----:B------:R-:W-:Y:S02]  /*78a0*/  LOP3.LUT R39, R48, 0xffffe000, RZ, 0xc0, !PT ;  /* 0xffffe00030277812 */ /* 0x000fe400078ec0ff */
[----:B------:R-:W-:Y:S02]  /*78b0*/  LOP3.LUT R40, R49, 0xffffe000, RZ, 0xc0, !PT ;  /* 0xffffe00031287812 */ /* 0x000fe400078ec0ff */
[----:B------:R-:W-:Y:S02]  /*78c0*/  LOP3.LUT R41, R50, 0xffffe000, RZ, 0xc0, !PT ;  /* 0xffffe00032297812 */ /* 0x000fe400078ec0ff */
[----:B------:R-:W-:Y:S02]  /*78d0*/  LOP3.LUT R42, R51, 0xffffe000, RZ, 0xc0, !PT ;  /* 0xffffe000332a7812 */ /* 0x000fe400078ec0ff */
[----:B-1----:R-:W-:Y:S01]  /*78e0*/  SYNCS.ARRIVE.TRANS64.RED.A1T0 RZ, [UR5], RZ ;  /* 0x000000ffffff79a7 */ /* 0x002fe20008100405 */
[----:B------:R-:W-:Y:S02]  /*78f0*/  LOP3.LUT R43, R44, 0xffffe000, RZ, 0xc0, !PT ;  /* 0xffffe0002c2b7812 */ /* 0x000fe400078ec0ff */
[----:B------:R-:W-:Y:S02]  /*7900*/  LOP3.LUT R44, R45, 0xffffe000, RZ, 0xc0, !PT ;  /* 0xffffe0002d2c7812 */ /* 0x000fe400078ec0ff */
[----:B------:R-:W-:Y:S02]  /*7910*/  LOP3.LUT R45, R46, 0xffffe000, RZ, 0xc0, !PT ;  /* 0xffffe0002e2d7812 */ /* 0x000fe400078ec0ff */
[----:B------:R-:W-:Y:S01]  /*7920*/  LOP3.LUT R46, R47, 0xffffe000, RZ, 0xc0, !PT ;  /* 0xffffe0002f2e7812 */ /* 0x000fe200078ec0ff */
[C---:B------:R-:W-:Y:S01]  /*7930*/  FMUL R4, R32.reuse, R4 ;  /* 0x0000000420047220 */ /* 0x040fe20000400000 */
[C---:B------:R-:W-:Y:S01]  /*7940*/  FMUL R5, R32.reuse, R5 ;  /* 0x0000000520057220 */ /* 0x040fe20000400000 */
[C---:B------:R-:W-:Y:S01]  /*7950*/  FMUL R6, R32.reuse, R6 ;  /* 0x0000000620067220 */ /* 0x040fe20000400000 */
[C---:B------:R-:W-:Y:S01]  /*7960*/  FMUL R7, R32.reuse, R7 ;  /* 0x0000000720077220 */ /* 0x040fe20000400000 */
[C---:B------:R-:W-:Y:S01]  /*7970*/  FFMA R4, R35.reuse, R0, R4 ;  /* 0x0000000023047223 */ /* 0x040fe20000000004 */
[C---:B------:R-:W-:Y:S01]  /*7980*/  FFMA R5, R35.reuse, R2, R5 ;  /* 0x0000000223057223 */ /* 0x040fe20000000005 */
[C---:B------:R-:W-:Y:S01]  /*7990*/  FFMA R6, R35.reuse, R3, R6 ;  /* 0x0000000323067223 */ /* 0x040fe20000000006 */
[C---:B------:R-:W-:Y:S01]  /*79a0*/  FFMA R7, R35.reuse, R20, R7 ;  /* 0x0000001423077223 */ /* 0x040fe20000000007 */
[C---:B------:R-:W-:Y:S01]  /*79b0*/  FMUL R8, R32.reuse, R8 ;  /* 0x0000000820087220 */ /* 0x040fe20000400000 */
        /* <DEDUP_REMOVED lines=9> */
[----:B------:R-:W-:Y:S01]  /*7a50*/  F2FP.TF32.F32.PACK_B R7, R7 ;  /* 0x00000007ff07723e */ /* 0x000fe200024050ff */
[C---:B------:R-:W-:Y:S01]  /*7a60*/  FFMA R11, R35.reuse, R38, R11 ;  /* 0x00000026230b7223 */ /* 0x040fe2000000000b */
[C---:B------:R-:W-:Y:S01]  /*7a70*/  FMUL R12, R32.reuse, R12 ;  /* 0x0000000c200c7220 */ /* 0x040fe20000400000 */
[----:B------:R-:W-:Y:S01]  /*7a80*/  F2FP.TF32.F32.PACK_B R8, R8 ;  /* 0x00000008ff08723e */ /* 0x000fe200024050ff */
[C---:B------:R-:W-:Y:S01]  /*7a90*/  FMUL R13, R32.reuse, R13 ;  /* 0x0000000d200d7220 */ /* 0x040fe20000400000 */
[----:B------:R1:W-:Y:S01]  /*7aa0*/  STS.128 [R80+0x6000], R4 ;  /* 0x0060000450007388 */ /* 0x0003e20000000c00 */
        /* <DEDUP_REMOVED lines=8> */
[C---:B------:R-:W-:Y:S01]  /*7b30*/  FFMA R15, R35.reuse, R42, R15 ;  /* 0x0000002a230f7223 */ /* 0x040fe2000000000f */
[C---:B------:R-:W-:Y:S01]  /*7b40*/  FMUL R16, R32.reuse, R16 ;  /* 0x0000001020107220 */ /* 0x040fe20000400000 */
[----:B------:R-:W-:Y:S01]  /*7b50*/  F2FP.TF32.F32.PACK_B R12, R12 ;  /* 0x0000000cff0c723e */ /* 0x000fe200024050ff */
[----:B------:R1:W-:Y:S01]  /*7b60*/  STS.128 [R79+0x6010], R8 ;  /* 0x006010084f007388 */ /* 0x0003e20000000c00 */
[C---:B------:R-:W-:Y:S01]  /*7b70*/  FMUL R17, R32.reuse, R17 ;  /* 0x0000001120117220 */ /* 0x040fe20000400000 */
[C---:B------:R-:W-:Y:S01]  /*7b80*/  FMUL R18, R32.reuse, R18 ;  /* 0x0000001220127220 */ /* 0x040fe20000400000 */
[----:B------:R-:W-:Y:S01]  /*7b90*/  FMUL R19, R32, R19 ;  /* 0x0000001320137220 */ /* 0x000fe20000400000 */
[----:B------:R-:W-:Y:S01]  /*7ba0*/  F2FP.TF32.F32.PACK_B R13, R13 ;  /* 0x0000000dff0d723e */ /* 0x000fe200024050ff */
[C---:B------:R-:W-:Y:S01]  /*7bb0*/  FFMA R16, R35.reuse, R43, R16 ;  /* 0x0000002b23107223 */ /* 0x040fe20000000010 */
[----:B------:R-:W-:Y:S01]  /*7bc0*/  F2FP.TF32.F32.PACK_B R14, R14 ;  /* 0x0000000eff0e723e */ /* 0x000fe200024050ff */
[C---:B------:R-:W-:Y:S01]  /*7bd0*/  FFMA R17, R35.reuse, R44, R17 ;  /* 0x0000002c23117223 */ /* 0x040fe20000000011 */
[----:B------:R-:W-:Y:S01]  /*7be0*/  F2FP.TF32.F32.PACK_B R15, R15 ;  /* 0x0000000fff0f723e */ /* 0x000fe200024050ff */
[C---:B------:R-:W-:Y:S01]  /*7bf0*/  FFMA R18, R35.reuse, R45, R18 ;  /* 0x0000002d23127223 */ /* 0x040fe20000000012 */
[----:B------:R-:W-:Y:S01]  /*7c00*/  FFMA R19, R35, R46, R19 ;  /* 0x0000002e23137223 */ /* 0x000fe20000000013 */
[----:B------:R-:W-:Y:S02]  /*7c10*/  F2FP.TF32.F32.PACK_B R16, R16 ;  /* 0x00000010ff10723e */ /* 0x000fe400024050ff */
[----:B------:R1:W-:Y:S01]  /*7c20*/  STS.128 [R78+0x6020], R12 ;  /* 0x0060200c4e007388 */ /* 0x0003e20000000c00 */
[----:B------:R-:W-:Y:S02]  /*7c30*/  F2FP.TF32.F32.PACK_B R17, R17 ;  /* 0x00000011ff11723e */ /* 0x000fe400024050ff */
        /* <DEDUP_REMOVED lines=20> */
.L_x_124:
[----:B------:R-:W-:Y:S05]  /*7d80*/  BSYNC.RECONVERGENT B0 ;  /* 0x0000000000007941 */ /* 0x000fea0003800200 */
.L_x_123:
[----:B------:R-:W-:Y:S01]  /*7d90*/  BAR.SYNC.DEFER_BLOCKING 0x1, 0x80 ;  /* 0x0042000000007b1d */ /* 0x000fe20000010000 */
[----:B------:R-:W-:Y:S01]  /*7da0*/  UISETP.NE.AND UP0, UPT, UR49, -0x4, UPT ;  /* 0xfffffffc3100788c */ /* 0x000fe2000bf05270 */
[----:B------:R-:W-:Y:S08]  /*7db0*/  IADD3 R0, PT, PT, R30, 0x1, RZ ;  /* 0x000000011e007810 */ /* 0x000ff00007ffe0ff */
[----:B------:R-:W-:Y:S05]  /*7dc0*/  BRA.U !UP0, `(.L_x_125) ;  /* 0x0000000108287547 */ /* 0x000fea000b800000 */
[----:B------:R-:W-:Y:S01]  /*7dd0*/  ISETP.NE.AND P0, PT, R87, RZ, PT ;  /* 0x000000ff5700720c */ /* 0x000fe20003f05270 */
[----:B------:R-:W-:Y:S01]  /*7de0*/  IMAD.U32 R3, RZ, RZ, UR51 ;  /* 0x00000033ff037e24 */ /* 0x000fe2000f8e00ff */
[----:B------:R-:W-:Y:S01]  /*7df0*/  UIADD3 UR51, UPT, UPT, UR51, 0x1, URZ ;  /* 0x0000000133337890 */ /* 0x000fe2000fffe0ff */
[----:B------:R-:W-:Y:S03]  /*7e00*/  IMAD.U32 R2, RZ, RZ, UR37 ;  /* 0x00000025ff027e24 */ /* 0x000fe6000f8e00ff */
[----:B------:R-:W-:Y:S04]  /*7e10*/  UISETP.NE.AND UP0, UPT, UR51, 0x4, UPT ;  /* 0x000000043300788c */ /* 0x000fe8000bf05270 */
[----:B------:R-:W-:Y:S03]  /*7e20*/  USEL UR51, UR51, URZ, UP0 ;  /* 0x000000ff33337287 */ /* 0x000fe60008000000 */
[----:B------:R-:W-:Y:S05]  /*7e30*/  @P0 LEA R3, R3, UR48, 0x3 ;  /* 0x0000003003030c11 */ /* 0x000fea000f8e18ff */
[----:B------:R-:W-:Y:S05]  /*7e40*/  @P0 VIADD R3, R3, 0x60 ;  /* 0x0000006003030836 */ /* 0x000fea0000000000 */
[----:B------:R-:W-:Y:S04]  /*7e50*/  @P0 PRMT R2, R2, 0x654, R3 ;  /* 0x0000065402020816 */ /* 0x000fe80000000003 */
[----:B------:R2:W-:Y:S03]  /*7e60*/  @P0 SYNCS.ARRIVE.TRANS64.RED.A1T0 RZ, [R2+URZ], RZ ;  /* 0x000000ff02ff09a7 */ /* 0x0005e600081004ff */
.L_x_125:
[----:B------:R-:W-:Y:S01]  /*7e70*/  ISETP.NE.AND P2, PT, R83, RZ, PT ;  /* 0x000000ff5300720c */ /* 0x000fe20003f45270 */
[----:B------:R-:W-:Y:S01]  /*7e80*/  UIADD3 UR49, UPT, UPT, UR49, 0x4, URZ ;  /* 0x0000000431317890 */ /* 0x000fe2000fffe0ff */
[----:B------:R-:W-:Y:S01]  /*7e90*/  ISETP.NE.AND P0, PT, R85, 0x2, PT ;  /* 0x000000025500780c */ /* 0x000fe20003f05270 */
[----:B------:R-:W-:Y:S01]  /*7ea0*/  IMAD.IADD R20, R29, 0x1, R66 ;  /* 0x000000011d147824 */ /* 0x000fe200078e0242 */
[----:B------:R-:W-:Y:S01]  /*7eb0*/  ISETP.NE.AND P1, PT, R0, 0x4, PT ;  /* 0x000000040000780c */ /* 0x000fe20003f25270 */
[----:B------:R-:W-:Y:S01]  /*7ec0*/  IMAD.IADD R21, R31, 0x1, R68 ;  /* 0x000000011f157824 */ /* 0x000fe200078e0244 */
[----:B--2---:R-:W-:Y:S02]  /*7ed0*/  SEL R2, RZ, 0x1, P0 ;  /* 0x00000001ff027807 */ /* 0x004fe40000000000 */
[----:B------:R-:W-:Y:S02]  /*7ee0*/  SEL R3, RZ, 0x1, P1 ;  /* 0x00000001ff037807 */ /* 0x000fe40000800000 */
[----:B------:R-:W-:Y:S02]  /*7ef0*/  LOP3.LUT R75, R75, R2, RZ, 0x3c, !PT ;  /* 0x000000024b4b7212 */ /* 0x000fe400078e3cff */
[----:B------:R-:W-:Y:S02]  /*7f00*/  LOP3.LUT R76, R76, R3, RZ, 0x3c, !PT ;  /* 0x000000034c4c7212 */ /* 0x000fe400078e3cff */
[----:B------:R-:W-:Y:S02]  /*7f10*/  @P2 R2UR UR36, R74 ;  /* 0x000000004a2422ca */ /* 0x000fe400000e0000 */
[----:B------:R-:W-:Y:S02]  /*7f20*/  SEL R85, R85, RZ, P0 ;  /* 0x000000ff55557207 */ /* 0x000fe40000000000 */
[----:B------:R-:W-:Y:S01]  /*7f30*/  SEL R30, R0, RZ, P1 ;  /* 0x000000ff001e7207 */ /* 0x000fe20000800000 */
[----:B------:R-:W-:Y:S10]  /*7f40*/  @P2 BRA `(.L_x_126) ;  /* 0xffffffcc00502947 */ /* 0x000ff4000383ffff */
[----:B------:R-:W-:-:S09]  /*7f50*/  UISETP.NE.AND UP0, UPT, UR50, URZ, UPT ;  /* 0x000000ff3200728c */ /* 0x000fd2000bf05270 */
[----:B------:R-:W-:Y:S05]  /*7f60*/  BRA.U !UP0, `(.L_x_127) ;  /* 0x0000000108487547 */ /* 0x000fea000b800000 */
[----:B------:R-:W2:Y:S02]  /*7f70*/  LDCU.64 UR4, c[0x0][0x890] ;  /* 0x00011200ff0477ac */ /* 0x000ea40008000a00 */
[----:B--2---:R-:W-:-:S04]  /*7f80*/  UISETP.NE.U32.AND UP0, UPT, UR4, URZ, UPT ;  /* 0x000000ff0400728c */ /* 0x004fc8000bf05070 */
[----:B------:R-:W-:-:S09]  /*7f90*/  UISETP.NE.AND.EX UP0, UPT, UR5, URZ, UPT, UP0 ;  /* 0x000000ff0500728c */ /* 0x000fd2000bf05300 */
[----:B------:R-:W-:Y:S05]  /*7fa0*/  BRA.U UP0, `(.L_x_128) ;  /* 0x00000001000c7547 */ /* 0x000fea000b800000 */
[----:B------:R-:W-:-:S13]  /*7fb0*/  FSETP.NEU.AND P0, PT, R35, RZ, PT ;  /* 0x000000ff2300720b */ /* 0x000fda0003f0d000 */
[----:B------:R-:W-:Y:S05]  /*7fc0*/  @!P0 EXIT ;  /* 0x000000000000894d */ /* 0x000fea0003800000 */
[----:B------:R-:W-:Y:S05]  /*7fd0*/  BRA `(.L_x_127) ;  /* 0x00000000002c7947 */ /* 0x000fea0003800000 */
.L_x_128:
[----:B------:R-:W-:Y:S01]  /*7fe0*/  ISETP.NE.AND P0, PT, R84, RZ, PT ;  /* 0x000000ff5400720c */ /* 0x000fe20003f05270 */
[----:B------:R-:W-:-:S12]  /*7ff0*/  BSSY.RECONVERGENT B0, `(.L_x_127) ;  /* 0x0000009000007945 */ /* 0x000fd80003800200 */
[----:B------:R-:W-:Y:S05]  /*8000*/  @P0 BRA `(.L_x_129) ;  /* 0x0000000000140947 */ /* 0x000fea0003800000 */
[----:B------:R-:W2:Y:S02]  /*8010*/  LDCU.64 UR4, c[0x0][0x888] ;  /* 0x00011100ff0477ac */ /* 0x000ea40008000a00 */
[----:B--2---:R-:W-:-:S04]  /*8020*/  ISETP.NE.U32.AND P0, PT, RZ, UR4, PT ;  /* 0x00000004ff007c0c */ /* 0x004fc8000bf05070 */
[----:B------:R-:W-:-:S13]  /*8030*/  ISETP.NE.AND.EX P0, PT, RZ, UR5, PT, P0 ;  /* 0x00000005ff007c0c */ /* 0x000fda000bf05300 */
[----:B------:R-:W-:Y:S05]  /*8040*/  @!P0 EXIT ;  /* 0x000000000000894d */ /* 0x000fea0003800000 */
[----:B------:R-:W-:Y:S05]  /*8050*/  BRA `(.L_x_130) ;  /* 0x0000000000087947 */ /* 0x000fea0003800000 */
.L_x_129:
[----:B------:R-:W-:-:S13]  /*8060*/  FSETP.NEU.AND P0, PT, R35, RZ, PT ;  /* 0x000000ff2300720b */ /* 0x000fda0003f0d000 */
[----:B------:R-:W-:Y:S05]  /*8070*/  @!P0 EXIT ;  /* 0x000000000000894d */ /* 0x000fea0003800000 */
.L_x_130:
[----:B------:R-:W-:Y:S05]  /*8080*/  BSYNC.RECONVERGENT B0 ;  /* 0x0000000000007941 */ /* 0x000fea0003800200 */
.L_x_127:
[----:B------:R-:W-:Y:S01]  /*8090*/  ULEA UR4, UR51, UR48, 0x3 ;  /* 0x0000003033047291 */ /* 0x000fe2000f8e18ff */
[----:B------:R-:W-:-:S04]  /*80a0*/  DEPBAR.LE SB0, 0x0 ;  /* 0x000080000000791a */ /* 0x000fc80000000000 */
[----:B------:R-:W-:-:S04]  /*80b0*/  UIADD3 UR4, UPT, UPT, UR4, 0x60, URZ ;  /* 0x0000006004047890 */ /* 0x000fc8000fffe0ff */
[----:B------:R-:W-:-:S09]  /*80c0*/  UPRMT UR4, UR37, 0x654, UR4 ;  /* 0x0000065425047896 */ /* 0x000fd20008000004 */
[----:B------:R-:W-:Y:S01]  /*80d0*/  SYNCS.ARRIVE.TRANS64.RED.A1T0 RZ, [UR4], RZ ;  /* 0x000000ffffff79a7 */ /* 0x000fe20008100404 */
[----:B------:R-:W-:Y:S05]  /*80e0*/  EXIT ;  /* 0x000000000000794d */ /* 0x000fea0003800000 */
.L_x_19:
[----:B--2---:R2:W1:Y:S02]  /*80f0*/  SYNCS.PHASECHK.TRANS64.TRYWAIT P0, [R3+URZ+0x100], R2 ;  /* 0x00010002030075a7 */ /* 0x00446400080011ff */
[----:B-1----:R-:W-:Y:S05]  /*8100*/  @!P0 NANOSLEEP.SYNCS 0x989680 ;  /* 0x009896800000895d */ /* 0x002fea0003900000 */
[----:B------:R-:W1:Y:S02]  /*8110*/  @!P0 SYNCS.PHASECHK.TRANS64 P0, [R3+URZ+0x100], R2 ;  /* 0x00010002030085a7 */ /* 0x000e6400080010ff */
[----:B-1----:R-:W-:Y:S05]  /*8120*/  @!P0 BRA `(.L_x_19) ;  /* 0xfffffffc00f08947 */ /* 0x002fea000383ffff */
[----:B------:R-:W-:Y:S05]  /*8130*/  BRA `(.L_x_131) ;  /* 0xffffff94002c7947 */ /* 0x000fea000383ffff */
.L_x_22:
[----:B-1----:R-:W-:-:S07]  /*8140*/  MOV R2, UR33 ;  /* 0x0000002100027c02 */ /* 0x002fce0008000f00 */
.L_x_132:
[----:B-1----:R1:W2:Y:S02]  /*8150*/  SYNCS.PHASECHK.TRANS64.TRYWAIT P0, [R2+URZ+0x20], R5 ;  /* 0x00002005020075a7 */ /* 0x0022a400080011ff */
[----:B--2---:R-:W-:Y:S05]  /*8160*/  @!P0 NANOSLEEP.SYNCS 0x989680 ;  /* 0x009896800000895d */ /* 0x004fea0003900000 */
[----:B------:R-:W2:Y:S02]  /*8170*/  @!P0 SYNCS.PHASECHK.TRANS64 P0, [R2+URZ+0x20], R5 ;  /* 0x00002005020085a7 */ /* 0x000ea400080010ff */
[----:B--2---:R-:W-:Y:S05]  /*8180*/  @!P0 BRA `(.L_x_132) ;  /* 0xfffffffc00f08947 */ /* 0x004fea000383ffff */
[----:B------:R-:W-:Y:S05]  /*8190*/  BRA `(.L_x_21) ;  /* 0xffffff94007c7947 */ /* 0x000fea000383ffff */
.L_x_28:
[----:B-1----:R-:W-:-:S07]  /*81a0*/  MOV R2, UR17 ;  /* 0x0000001100027c02 */ /* 0x002fce0008000f00 */
.L_x_133:
[----:B-1----:R1:W2:Y:S02]  /*81b0*/  SYNCS.PHASECHK.TRANS64.TRYWAIT P0, [R2+URZ+0x20], R5 ;  /* 0x00002005020075a7 */ /* 0x0022a400080011ff */
[----:B--2---:R-:W-:Y:S05]  /*81c0*/  @!P0 NANOSLEEP.SYNCS 0x989680 ;  /* 0x009896800000895d */ /* 0x004fea0003900000 */
[----:B------:R-:W2:Y:S02]  /*81d0*/  @!P0 SYNCS.PHASECHK.TRANS64 P0, [R2+URZ+0x20], R5 ;  /* 0x00002005020085a7 */ /* 0x000ea400080010ff */
[----:B--2---:R-:W-:Y:S05]  /*81e0*/  @!P0 BRA `(.L_x_133) ;  /* 0xfffffffc00f08947 */ /* 0x004fea000383ffff */
[----:B------:R-:W-:Y:S05]  /*81f0*/  BRA `(.L_x_27) ;  /* 0xffffff9800247947 */ /* 0x000fea000383ffff */
.L_x_32:
[----:B-1----:R1:W2:Y:S02]  /*8200*/  SYNCS.PHASECHK.TRANS64.TRYWAIT P0, [R2+URZ+0x90], R3 ;  /* 0x00009003020075a7 */ /* 0x0022a400080011ff */
[----:B--2---:R-:W-:Y:S05]  /*8210*/  @!P0 NANOSLEEP.SYNCS 0x989680 ;  /* 0x009896800000895d */ /* 0x004fea0003900000 */
[----:B------:R-:W2:Y:S02]  /*8220*/  @!P0 SYNCS.PHASECHK.TRANS64 P0, [R2+URZ+0x90], R3 ;  /* 0x00009003020085a7 */ /* 0x000ea400080010ff */
[----:B--2---:R-:W-:Y:S05]  /*8230*/  @!P0 BRA `(.L_x_32) ;  /* 0xfffffffc00f08947 */ /* 0x004fea000383ffff */
[----:B------:R-:W-:Y:S05]  /*8240*/  BRA `(.L_x_134) ;  /* 0xffffff9800b47947 */ /* 0x000fea000383ffff */
.L_x_36:
[----:B----4-:R-:W-:-:S07]  /*8250*/  MOV R0, UR5 ;  /* 0x0000000500007c02 */ /* 0x010fce0008000f00 */
.L_x_135:
[----:B-1----:R1:W2:Y:S02]  /*8260*/  SYNCS.PHASECHK.TRANS64.TRYWAIT P0, [R0+URZ], R3 ;  /* 0x00000003000075a7 */ /* 0x0022a400080011ff */
[----:B--2---:R-:W-:Y:S05]  /*8270*/  @!P0 NANOSLEEP.SYNCS 0x989680 ;  /* 0x009896800000895d */ /* 0x004fea0003900000 */
[----:B------:R-:W2:Y:S02]  /*8280*/  @!P0 SYNCS.PHASECHK.TRANS64 P0, [R0+URZ], R3 ;  /* 0x00000003000085a7 */ /* 0x000ea400080010ff */
[----:B--2---:R-:W-:Y:S05]  /*8290*/  @!P0 BRA `(.L_x_135) ;  /* 0xfffffffc00f08947 */ /* 0x004fea000383ffff */
[----:B------:R-:W-:Y:S05]  /*82a0*/  BRA `(.L_x_136) ;  /* 0xffffffa000247947 */ /* 0x000fea000383ffff */
.L_x_37:
[----:B----4-:R-:W-:-:S07]  /*82b0*/  MOV R0, UR5 ;  /* 0x0000000500007c02 */ /* 0x010fce0008000f00 */
.L_x_137:
[----:B-1----:R1:W2:Y:S02]  /*82c0*/  SYNCS.PHASECHK.TRANS64.TRYWAIT P0, [R0+URZ], R3 ;  /* 0x00000003000075a7 */ /* 0x0022a400080011ff */
[----:B--2---:R-:W-:Y:S05]  /*82d0*/  @!P0 NANOSLEEP.SYNCS 0x989680 ;  /* 0x009896800000895d */ /* 0x004fea0003900000 */
[----:B------:R-:W2:Y:S02]  /*82e0*/  @!P0 SYNCS.PHASECHK.TRANS64 P0, [R0+URZ], R3 ;  /* 0x00000003000085a7 */ /* 0x000ea400080010ff */
[----:B--2---:R-:W-:Y:S05]  /*82f0*/  @!P0 BRA `(.L_x_137) ;  /* 0xfffffffc00f08947 */ /* 0x004fea000383ffff */
[----:B------:R-:W-:Y:S05]  /*8300*/  BRA `(.L_x_138) ;  /* 0xffffffa000307947 */ /* 0x000fea000383ffff */
.L_x_38:
[----:B----4-:R-:W-:-:S07]  /*8310*/  MOV R0, UR5 ;  /* 0x0000000500007c02 */ /* 0x010fce0008000f00 */
.L_x_139:
[----:B-1----:R1:W2:Y:S02]  /*8320*/  SYNCS.PHASECHK.TRANS64.TRYWAIT P0, [R0+URZ], R3 ;  /* 0x00000003000075a7 */ /* 0x0022a400080011ff */
[----:B--2---:R-:W-:Y:S05]  /*8330*/  @!P0 NANOSLEEP.SYNCS 0x989680 ;  /* 0x009896800000895d */ /* 0x004fea0003900000 */
[----:B------:R-:W2:Y:S02]  /*8340*/  @!P0 SYNCS.PHASECHK.TRANS64 P0, [R0+URZ], R3 ;  /* 0x00000003000085a7 */ /* 0x000ea400080010ff */
[----:B--2---:R-:W-:Y:S05]  /*8350*/  @!P0 BRA `(.L_x_139) ;  /* 0xfffffffc00f08947 */ /* 0x004fea000383ffff */
[----:B------:R-:W-:Y:S05]  /*8360*/  BRA `(.L_x_140) ;  /* 0xffffffa0003c7947 */ /* 0x000fea000383ffff */
.L_x_41:
[----:B-1----:R1:W2:Y:S02]  /*8370*/  SYNCS.PHASECHK.TRANS64.TRYWAIT P0, [R0+URZ+0xf0], R5 ;  /* 0x0000f005000075a7 */ /* 0x0022a400080011ff */
[----:B--2---:R-:W-:Y:S05]  /*8380*/  @!P0 NANOSLEEP.SYNCS 0x989680 ;  /* 0x009896800000895d */ /* 0x004fea0003900000 */
[----:B------:R-:W2:Y:S02]  /*8390*/  @!P0 SYNCS.PHASECHK.TRANS64 P0, [R0+URZ+0xf0], R5 ;  /* 0x0000f005000085a7 */ /* 0x000ea400080010ff */
[----:B--2---:R-:W-:Y:S05]  /*83a0*/  @!P0 BRA `(.L_x_41) ;  /* 0xfffffffc00f08947 */ /* 0x004fea000383ffff */
[----:B------:R-:W-:Y:S05]  /*83b0*/  BRA `(.L_x_141) ;  /* 0xffffffa000987947 */ /* 0x000fea000383ffff */
.L_x_42:
[----:B------:R-:W-:-:S07]  /*83c0*/  MOV R0, UR5 ;  /* 0x0000000500007c02 */ /* 0x000fce0008000f00 */
.L_x_142:
[----:B-1----:R1:W2:Y:S02]  /*83d0*/  SYNCS.PHASECHK.TRANS64.TRYWAIT P0, [R0+URZ+0xa0], R5 ;  /* 0x0000a005000075a7 */ /* 0x0022a400080011ff */
[----:B--2---:R-:W-:Y:S05]  /*83e0*/  @!P0 NANOSLEEP.SYNCS 0x989680 ;  /* 0x009896800000895d */ /* 0x004fea0003900000 */
[----:B------:R-:W2:Y:S02]  /*83f0*/  @!P0 SYNCS.PHASECHK.TRANS64 P0, [R0+URZ+0xa0], R5 ;  /* 0x0000a005000085a7 */ /* 0x000ea400080010ff */
[----:B--2---:R-:W-:Y:S05]  /*8400*/  @!P0 BRA `(.L_x_142) ;  /* 0xfffffffc00f08947 */ /* 0x004fea000383ffff */
[----:B------:R-:W-:Y:S05]  /*8410*/  BRA `(.L_x_143) ;  /* 0xffffffa000a87947 */ /* 0x000fea000383ffff */
.L_x_43:
[----:B-1----:R1:W2:Y:S02]  /*8420*/  SYNCS.PHASECHK.TRANS64.TRYWAIT P1, [R0+URZ+0x90], R5 ;  /* 0x00009005000075a7 */ /* 0x0022a400080211ff */
[----:B--2---:R-:W-:Y:S05]  /*8430*/  @!P1 NANOSLEEP.SYNCS 0x989680 ;  /* 0x009896800000995d */ /* 0x004fea0003900000 */
[----:B------:R-:W2:Y:S02]  /*8440*/  @!P1 SYNCS.PHASECHK.TRANS64 P1, [R0+URZ+0x90], R5 ;  /* 0x00009005000095a7 */ /* 0x000ea400080210ff */
[----:B--2---:R-:W-:Y:S05]  /*8450*/  @!P1 BRA `(.L_x_43) ;  /* 0xfffffffc00f09947 */ /* 0x004fea000383ffff */
[----:B------:R-:W-:Y:S05]  /*8460*/  BRA `(.L_x_144) ;  /* 0xffffffa000d87947 */ /* 0x000fea000383ffff */
.L_x_46:
[----:B------:R-:W-:-:S07]  /*8470*/  MOV R0, UR5 ;  /* 0x0000000500007c02 */ /* 0x000fce0008000f00 */
.L_x_145:
[----:B-1----:R1:W2:Y:S02]  /*8480*/  SYNCS.PHASECHK.TRANS64.TRYWAIT P0, [R0+URZ+0xa0], R3 ;  /* 0x0000a003000075a7 */ /* 0x0022a400080011ff */
[----:B--2---:R-:W-:Y:S05]  /*8490*/  @!P0 NANOSLEEP.SYNCS 0x989680 ;  /* 0x009896800000895d */ /* 0x004fea0003900000 */
[----:B------:R-:W2:Y:S02]  /*84a0*/  @!P0 SYNCS.PHASECHK.TRANS64 P0, [R0+URZ+0xa0], R3 ;  /* 0x0000a003000085a7 */ /* 0x000ea400080010ff */
[----:B--2---:R-:W-:Y:S05]  /*84b0*/  @!P0 BRA `(.L_x_145) ;  /* 0xfffffffc00f08947 */ /* 0x004fea000383ffff */
[----:B------:R-:W-:Y:S05]  /*84c0*/  BRA `(.L_x_45) ;  /* 0xffffffa4002c7947 */ /* 0x000fea000383ffff */
.L_x_53:
[----:B-1----:R1:W2:Y:S02]  /*84d0*/  SYNCS.PHASECHK.TRANS64.TRYWAIT P1, [R0+URZ+0x90], R5 ;  /* 0x00009005000075a7 */ /* 0x0022a400080211ff */
[----:B--2---:R-:W-:Y:S05]  /*84e0*/  @!P1 NANOSLEEP.SYNCS 0x989680 ;  /* 0x009896800000995d */ /* 0x004fea0003900000 */
[----:B------:R-:W2:Y:S02]  /*84f0*/  @!P1 SYNCS.PHASECHK.TRANS64 P1, [R0+URZ+0x90], R5 ;  /* 0x00009005000095a7 */ /* 0x000ea400080210ff */
[----:B--2---:R-:W-:Y:S05]  /*8500*/  @!P1 BRA `(.L_x_53) ;  /* 0xfffffffc00f09947 */ /* 0x004fea000383ffff */
[----:B------:R-:W-:Y:S05]  /*8510*/  BRA `(.L_x_146) ;  /* 0xffffffa8009c7947 */ /* 0x000fea000383ffff */
.L_x_54:
[----:B------:R-:W-:-:S07]  /*8520*/  MOV R3, UR7 ;  /* 0x0000000700037c02 */ /* 0x000fce0008000f00 */
.L_x_147:
[----:B-1----:R1:W2:Y:S02]  /*8530*/  SYNCS.PHASECHK.TRANS64.TRYWAIT P0, [R3+URZ+0xd0], R0 ;  /* 0x0000d000030075a7 */ /* 0x0022a400080011ff */
[----:B--2---:R-:W-:Y:S05]  /*8540*/  @!P0 NANOSLEEP.SYNCS 0x989680 ;  /* 0x009896800000895d */ /* 0x004fea0003900000 */
[----:B------:R-:W2:Y:S02]  /*8550*/  @!P0 SYNCS.PHASECHK.TRANS64 P0, [R3+URZ+0xd0], R0 ;  /* 0x0000d000030085a7 */ /* 0x000ea400080010ff */
[----:B--2---:R-:W-:Y:S05]  /*8560*/  @!P0 BRA `(.L_x_147) ;  /* 0xfffffffc00f08947 */ /* 0x004fea000383ffff */
[----:B------:R-:W-:Y:S05]  /*8570*/  BRA `(.L_x_148) ;  /* 0xffffffa800d47947 */ /* 0x000fea000383ffff */
.L_x_57:
[----:B------:R-:W-:Y:S07]  /*8580*/  MOV R0, UR6 ;  /* 0x0000000600007c02 */ /* 0x000fee0008000f00 */
.L_x_149:
[----:B-1----:R1:W2:Y:S02]  /*8590*/  SYNCS.PHASECHK.TRANS64.TRYWAIT P0, [R0+URZ], R3 ;  /* 0x00000003000075a7 */ /* 0x0022a400080011ff */
[----:B--2---:R-:W-:Y:S05]  /*85a0*/  @!P0 NANOSLEEP.SYNCS 0x989680 ;  /* 0x009896800000895d */ /* 0x004fea0003900000 */
[----:B------:R-:W2:Y:S02]  /*85b0*/  @!P0 SYNCS.PHASECHK.TRANS64 P0, [R0+URZ], R3 ;  /* 0x00000003000085a7 */ /* 0x000ea400080010ff */
[----:B--2---:R-:W-:Y:S05]  /*85c0*/  @!P0 BRA `(.L_x_149) ;  /* 0xfffffffc00f08947 */ /* 0x004fea000383ffff */
[----:B------:R-:W-:Y:S05]  /*85d0*/  BRA `(.L_x_56) ;  /* 0xffffffa800f07947 */ /* 0x000fea000383ffff */
.L_x_60:
[----:B------:R-:W-:-:S07]  /*85e0*/  MOV R0, UR6 ;  /* 0x0000000600007c02 */ /* 0x000fce0008000f00 */
.L_x_150:
[----:B--2---:R2:W4:Y:S02]  /*85f0*/  SYNCS.PHASECHK.TRANS64.TRYWAIT P0, [R0+URZ], R3 ;  /* 0x00000003000075a7 */ /* 0x00452400080011ff */
[----:B----4-:R-:W-:Y:S05]  /*8600*/  @!P0 NANOSLEEP.SYNCS 0x989680 ;  /* 0x009896800000895d */ /* 0x010fea0003900000 */
[----:B------:R-:W4:Y:S02]  /*8610*/  @!P0 SYNCS.PHASECHK.TRANS64 P0, [R0+URZ], R3 ;  /* 0x00000003000085a7 */ /* 0x000f2400080010ff */
[----:B----4-:R-:W-:Y:S05]  /*8620*/  @!P0 BRA `(.L_x_150) ;  /* 0xfffffffc00f08947 */ /* 0x010fea000383ffff */
[----:B------:R-:W-:Y:S05]  /*8630*/  BRA `(.L_x_151) ;  /* 0xffffffac00cc7947 */ /* 0x000fea000383ffff */
.L_x_61:
[----:B------:R-:W-:-:S07]  /*8640*/  MOV R0, UR6 ;  /* 0x0000000600007c02 */ /* 0x000fce0008000f00 */
.L_x_152:
[----:B-1----:R1:W2:Y:S02]  /*8650*/  SYNCS.PHASECHK.TRANS64.TRYWAIT P0, [R0+URZ], R3 ;  /* 0x00000003000075a7 */ /* 0x0022a400080011ff */
[----:B--2---:R-:W-:Y:S05]  /*8660*/  @!P0 NANOSLEEP.SYNCS 0x989680 ;  /* 0x009896800000895d */ /* 0x004fea0003900000 */
[----:B------:R-:W2:Y:S02]  /*8670*/  @!P0 SYNCS.PHASECHK.TRANS64 P0, [R0+URZ], R3 ;  /* 0x00000003000085a7 */ /* 0x000ea400080010ff */
[----:B--2---:R-:W-:Y:S05]  /*8680*/  @!P0 BRA `(.L_x_152) ;  /* 0xfffffffc00f08947 */ /* 0x004fea000383ffff */
[----:B------:R-:W-:Y:S05]  /*8690*/  BRA `(.L_x_153) ;  /* 0xffffffac00d87947 */ /* 0x000fea000383ffff */
.L_x_62:
[----:B------:R-:W-:-:S07]  /*86a0*/  MOV R0, UR6 ;  /* 0x0000000600007c02 */ /* 0x000fce0008000f00 */
.L_x_154:
[----:B-1----:R1:W2:Y:S02]  /*86b0*/  SYNCS.PHASECHK.TRANS64.TRYWAIT P0, [R0+URZ], R3 ;  /* 0x00000003000075a7 */ /* 0x0022a400080011ff */
[----:B--2---:R-:W-:Y:S05]  /*86c0*/  @!P0 NANOSLEEP.SYNCS 0x989680 ;  /* 0x009896800000895d */ /* 0x004fea0003900000 */
[----:B------:R-:W2:Y:S02]  /*86d0*/  @!P0 SYNCS.PHASECHK.TRANS64 P0, [R0+URZ], R3 ;  /* 0x00000003000085a7 */ /* 0x000ea400080010ff */
[----:B--2---:R-:W-:Y:S05]  /*86e0*/  @!P0 BRA `(.L_x_154) ;  /* 0xfffffffc00f08947 */ /* 0x004fea000383ffff */
[----:B------:R-:W-:Y:S05]  /*86f0*/  BRA `(.L_x_155) ;  /* 0xffffffac00e47947 */ /* 0x000fea000383ffff */
.L_x_63:
[----:B------:R-:W-:-:S07]  /*8700*/  MOV R0, UR7 ;  /* 0x0000000700007c02 */ /* 0x000fce0008000f00 */
.L_x_156:
[----:B-1----:R1:W2:Y:S02]  /*8710*/  SYNCS.PHASECHK.TRANS64.TRYWAIT P0, [R0+URZ], R3 ;  /* 0x00000003000075a7 */ /* 0x0022a400080011ff */
[----:B--2---:R-:W-:Y:S05]  /*8720*/  @!P0 NANOSLEEP.SYNCS 0x989680 ;  /* 0x009896800000895d */ /* 0x004fea0003900000 */
[----:B------:R-:W2:Y:S02]  /*8730*/  @!P0 SYNCS.PHASECHK.TRANS64 P0, [R0+URZ], R3 ;  /* 0x00000003000085a7 */ /* 0x000ea400080010ff */
[----:B--2---:R-:W-:Y:S05]  /*8740*/  @!P0 BRA `(.L_x_156) ;  /* 0xfffffffc00f08947 */ /* 0x004fea000383ffff */
[----:B------:R-:W-:Y:S05]  /*8750*/  BRA `(.L_x_157) ;  /* 0xffffffac00f07947 */ /* 0x000fea000383ffff */
.L_x_68:
[----:B--2---:R2:W3:Y:S02]  /*8760*/  SYNCS.PHASECHK.TRANS64.TRYWAIT P0, [R0+URZ+0x90], R3 ;  /* 0x00009003000075a7 */ /* 0x0044e400080011ff */
[----:B---3--:R-:W-:Y:S05]  /*8770*/  @!P0 NANOSLEEP.SYNCS 0x989680 ;  /* 0x009896800000895d */ /* 0x008fea0003900000 */
[----:B------:R-:W3:Y:S02]  /*8780*/  @!P0 SYNCS.PHASECHK.TRANS64 P0, [R0+URZ+0x90], R3 ;  /* 0x00009003000085a7 */ /* 0x000ee400080010ff */
[----:B---3--:R-:W-:Y:S05]  /*8790*/  @!P0 BRA `(.L_x_68) ;  /* 0xfffffffc00f08947 */ /* 0x008fea000383ffff */
[----:B------:R-:W-:Y:S05]  /*87a0*/  BRA `(.L_x_158) ;  /* 0xffffffb000fc7947 */ /* 0x000fea000383ffff */
.L_x_71:
[----:B------:R-:W-:Y:S07]  /*87b0*/  MOV R0, UR7 ;  /* 0x0000000700007c02 */ /* 0x000fee0008000f00 */
.L_x_159:
[----:B--2---:R2:W3:Y:S02]  /*87c0*/  SYNCS.PHASECHK.TRANS64.TRYWAIT P0, [R0+URZ+0x88], R3 ;  /* 0x00008803000075a7 */ /* 0x0044e400080011ff */
[----:B---3--:R-:W-:Y:S05]  /*87d0*/  @!P0 NANOSLEEP.SYNCS 0x989680 ;  /* 0x009896800000895d */ /* 0x008fea0003900000 */
[----:B------:R-:W3:Y:S02]  /*87e0*/  @!P0 SYNCS.PHASECHK.TRANS64 P0, [R0+URZ+0x88], R3 ;  /* 0x00008803000085a7 */ /* 0x000ee400080010ff */
[----:B---3--:R-:W-:Y:S05]  /*87f0*/  @!P0 BRA `(.L_x_159) ;  /* 0xfffffffc00f08947 */ /* 0x008fea000383ffff */
[----:B------:R-:W-:Y:S05]  /*8800*/  BRA `(.L_x_70) ;  /* 0xffffffb400dc7947 */ /* 0x000fea000383ffff */
.L_x_74:
[----:B------:R-:W-:Y:S07]  /*8810*/  MOV R3, UR7 ;  /* 0x0000000700037c02 */ /* 0x000fee0008000f00 */
.L_x_160:
[----:B-1----:R1:W2:Y:S02]  /*8820*/  SYNCS.PHASECHK.TRANS64.TRYWAIT P0, [R3+URZ+0x60], R12 ;  /* 0x0000600c030075a7 */ /* 0x0022a400080011ff */
[----:B--2---:R-:W-:Y:S05]  /*8830*/  @!P0 NANOSLEEP.SYNCS 0x989680 ;  /* 0x009896800000895d */ /* 0x004fea0003900000 */
[----:B------:R-:W2:Y:S02]  /*8840*/  @!P0 SYNCS.PHASECHK.TRANS64 P0, [R3+URZ+0x60], R12 ;  /* 0x0000600c030085a7 */ /* 0x000ea400080010ff */
[----:B--2---:R-:W-:Y:S05]  /*8850*/  @!P0 BRA `(.L_x_160) ;  /* 0xfffffffc00f08947 */ /* 0x004fea000383ffff */
[----:B------:R-:W-:Y:S05]  /*8860*/  BRA `(.L_x_161) ;  /* 0xffffffb800547947 */ /* 0x000fea000383ffff */
.L_x_75:
[----:B-1----:R-:W-:Y:S07]  /*8870*/  MOV R3, UR7 ;  /* 0x0000000700037c02 */ /* 0x002fee0008000f00 */
.L_x_162:
[----:B-1----:R1:W2:Y:S02]  /*8880*/  SYNCS.PHASECHK.TRANS64.TRYWAIT P0, [R3+URZ+0x68], R12 ;  /* 0x0000680c030075a7 */ /* 0x0022a400080011ff */
[----:B--2---:R-:W-:Y:S05]  /*8890*/  @!P0 NANOSLEEP.SYNCS 0x989680 ;  /* 0x009896800000895d */ /* 0x004fea0003900000 */
[----:B------:R-:W2:Y:S02]  /*88a0*/  @!P0 SYNCS.PHASECHK.TRANS64 P0, [R3+URZ+0x68], R12 ;  /* 0x0000680c030085a7 */ /* 0x000ea400080010ff */
[----:B--2---:R-:W-:Y:S05]  /*88b0*/  @!P0 BRA `(.L_x_162) ;  /* 0xfffffffc00f08947 */ /* 0x004fea000383ffff */
[----:B------:R-:W-:Y:S05]  /*88c0*/  BRA `(.L_x_163) ;  /* 0xffffffb800907947 */ /* 0x000fea000383ffff */
.L_x_76:
[----:B-1----:R-:W-:Y:S07]  /*88d0*/  MOV R3, UR7 ;  /* 0x0000000700037c02 */ /* 0x002fee0008000f00 */
.L_x_164:
[----:B-1----:R1:W2:Y:S02]  /*88e0*/  SYNCS.PHASECHK.TRANS64.TRYWAIT P0, [R3+URZ+0x70], R12 ;  /* 0x0000700c030075a7 */ /* 0x0022a400080011ff */
[----:B--2---:R-:W-:Y:S05]  /*88f0*/  @!P0 NANOSLEEP.SYNCS 0x989680 ;  /* 0x009896800000895d */ /* 0x004fea0003900000 */
[----:B------:R-:W2:Y:S02]  /*8900*/  @!P0 SYNCS.PHASECHK.TRANS64 P0, [R3+URZ+0x70], R12 ;  /* 0x0000700c030085a7 */ /* 0x000ea400080010ff */
[----:B--2---:R-:W-:Y:S05]  /*8910*/  @!P0 BRA `(.L_x_164) ;  /* 0xfffffffc00f08947 */ /* 0x004fea000383ffff */
[----:B------:R-:W-:Y:S05]  /*8920*/  BRA `(.L_x_165) ;  /* 0xffffffb800d87947 */ /* 0x000fea000383ffff */
.L_x_77:
[----:B------:R-:W-:Y:S07]  /*8930*/  MOV R3, UR7 ;  /* 0x0000000700037c02 */ /* 0x000fee0008000f00 */
.L_x_166:
[----:B-1----:R1:W2:Y:S02]  /*8940*/  SYNCS.PHASECHK.TRANS64.TRYWAIT P0, [R3+URZ+0x78], R12 ;  /* 0x0000780c030075a7 */ /* 0x0022a400080011ff */
[----:B--2---:R-:W-:Y:S05]  /*8950*/  @!P0 NANOSLEEP.SYNCS 0x989680 ;  /* 0x009896800000895d */ /* 0x004fea0003900000 */
[----:B------:R-:W2:Y:S02]  /*8960*/  @!P0 SYNCS.PHASECHK.TRANS64 P0, [R3+URZ+0x78], R12 ;  /* 0x0000780c030085a7 */ /* 0x000ea400080010ff */
[----:B--2---:R-:W-:Y:S05]  /*8970*/  @!P0 BRA `(.L_x_166) ;  /* 0xfffffffc00f08947 */ /* 0x004fea000383ffff */
[----:B------:R-:W-:Y:S05]  /*8980*/  BRA `(.L_x_167) ;  /* 0xffffffbc00607947 */ /* 0x000fea000383ffff */
.L_x_79:
[----:B------:R-:W-:-:S07]  /*8990*/  MOV R0, UR7 ;  /* 0x0000000700007c02 */ /* 0x000fce0008000f00 */
.L_x_168:
[----:B-1----:R1:W3:Y:S02]  /*89a0*/  SYNCS.PHASECHK.TRANS64.TRYWAIT P0, [R0+URZ+0x60], R3 ;  /* 0x00006003000075a7 */ /* 0x0022e400080011ff */
[----:B---3--:R-:W-:Y:S05]  /*89b0*/  @!P0 NANOSLEEP.SYNCS 0x989680 ;  /* 0x009896800000895d */ /* 0x008fea0003900000 */
[----:B------:R-:W3:Y:S02]  /*89c0*/  @!P0 SYNCS.PHASECHK.TRANS64 P0, [R0+URZ+0x60], R3 ;  /* 0x00006003000085a7 */ /* 0x000ee400080010ff */
[----:B---3--:R-:W-:Y:S05]  /*89d0*/  @!P0 BRA `(.L_x_168) ;  /* 0xfffffffc00f08947 */ /* 0x008fea000383ffff */
[----:B------:R-:W-:Y:S05]  /*89e0*/  BRA `(.L_x_169) ;  /* 0xffffffbc00d07947 */ /* 0x000fea000383ffff */
.L_x_80:
[----:B-1----:R-:W-:-:S07]  /*89f0*/  MOV R0, UR7 ;  /* 0x0000000700007c02 */ /* 0x002fce0008000f00 */
.L_x_170:
[----:B-1----:R1:W3:Y:S02]  /*8a00*/  SYNCS.PHASECHK.TRANS64.TRYWAIT P0, [R0+URZ+0x68], R3 ;  /* 0x00006803000075a7 */ /* 0x0022e400080011ff */
[----:B---3--:R-:W-:Y:S05]  /*8a10*/  @!P0 NANOSLEEP.SYNCS 0x989680 ;  /* 0x009896800000895d */ /* 0x008fea0003900000 */
[----:B------:R-:W3:Y:S02]  /*8a20*/  @!P0 SYNCS.PHASECHK.TRANS64 P0, [R0+URZ+0x68], R3 ;  /* 0x00006803000085a7 */ /* 0x000ee400080010ff */
[----:B---3--:R-:W-:Y:S05]  /*8a30*/  @!P0 BRA `(.L_x_170) ;  /* 0xfffffffc00f08947 */ /* 0x008fea000383ffff */
[----:B------:R-:W-:Y:S05]  /*8a40*/  BRA `(.L_x_171) ;  /* 0xffffffbc00c07947 */ /* 0x000fea000383ffff */
.L_x_81:
[----:B-1----:R-:W-:-:S07]  /*8a50*/  MOV R0, UR7 ;  /* 0x0000000700007c02 */ /* 0x002fce0008000f00 */
.L_x_172:
[----:B-1----:R1:W3:Y:S02]  /*8a60*/  SYNCS.PHASECHK.TRANS64.TRYWAIT P0, [R0+URZ+0x70], R3 ;  /* 0x00007003000075a7 */ /* 0x0022e400080011ff */
[----:B---3--:R-:W-:Y:S05]  /*8a70*/  @!P0 NANOSLEEP.SYNCS 0x989680 ;  /* 0x009896800000895d */ /* 0x008fea0003900000 */
[----:B------:R-:W3:Y:S02]  /*8a80*/  @!P0 SYNCS.PHASECHK.TRANS64 P0, [R0+URZ+0x70], R3 ;  /* 0x00007003000085a7 */ /* 0x000ee400080010ff */
[----:B---3--:R-:W-:Y:S05]  /*8a90*/  @!P0 BRA `(.L_x_172) ;  /* 0xfffffffc00f08947 */ /* 0x008fea000383ffff */
[----:B------:R-:W-:Y:S05]  /*8aa0*/  BRA `(.L_x_173) ;  /* 0xffffffbc00b07947 */ /* 0x000fea000383ffff */
.L_x_83:
[----:B--2---:R2:W4:Y:S02]  /*8ab0*/  SYNCS.PHASECHK.TRANS64.TRYWAIT P0, [R0+URZ+0x90], R3 ;  /* 0x00009003000075a7 */ /* 0x00452400080011ff */
[----:B----4-:R-:W-:Y:S05]  /*8ac0*/  @!P0 NANOSLEEP.SYNCS 0x989680 ;  /* 0x009896800000895d */ /* 0x010fea0003900000 */
[----:B------:R-:W4:Y:S02]  /*8ad0*/  @!P0 SYNCS.PHASECHK.TRANS64 P0, [R0+URZ+0x90], R3 ;  /* 0x00009003000085a7 */ /* 0x000f2400080010ff */
[----:B----4-:R-:W-:Y:S05]  /*8ae0*/  @!P0 BRA `(.L_x_83) ;  /* 0xfffffffc00f08947 */ /* 0x010fea000383ffff */
[----:B------:R-:W-:Y:S05]  /*8af0*/  BRA `(.L_x_174) ;  /* 0xffffffc000787947 */ /* 0x000fea000383ffff */
.L_x_94:
[----:B-1----:R-:W-:Y:S04]  /*8b00*/  MOV R0, UR48 ;  /* 0x0000003000007c02 */ /* 0x002fe80008000f00 */
[----:B------:R1:W3:Y:S03]  /*8b10*/  SYNCS.PHASECHK.TRANS64.TRYWAIT P1, [R0+URZ+0x40], R5 ;  /* 0x00004005000075a7 */ /* 0x0002e600080211ff */
[----:B---3--:R-:W-:Y:S05]  /*8b20*/  @!P1 NANOSLEEP.SYNCS 0x989680 ;  /* 0x009896800000995d */ /* 0x008fea0003900000 */
[----:B------:R-:W3:Y:S02]  /*8b30*/  @!P1 SYNCS.PHASECHK.TRANS64 P1, [R0+URZ+0x40], R5 ;  /* 0x00004005000095a7 */ /* 0x000ee400080210ff */
[----:B---3--:R-:W-:Y:S05]  /*8b40*/  @!P1 BRA `(.L_x_94) ;  /* 0xfffffffc00ec9947 */ /* 0x008fea000383ffff */
[----:B------:R-:W-:Y:S05]  /*8b50*/  BRA `(.L_x_93) ;  /* 0xffffffcc00847947 */ /* 0x000fea000383ffff */
.L_x_96:
[----:B-1----:R1:W4:Y:S02]  /*8b60*/  SYNCS.PHASECHK.TRANS64.TRYWAIT P0, [R88+URZ+0xb0], R3 ;  /* 0x0000b003580075a7 */ /* 0x00232400080011ff */
[----:B----4-:R-:W-:Y:S05]  /*8b70*/  @!P0 NANOSLEEP.SYNCS 0x989680 ;  /* 0x009896800000895d */ /* 0x010fea0003900000 */
[----:B------:R-:W4:Y:S02]  /*8b80*/  @!P0 SYNCS.PHASECHK.TRANS64 P0, [R88+URZ+0xb0], R3 ;  /* 0x0000b003580085a7 */ /* 0x000f2400080010ff */
[----:B----4-:R-:W-:Y:S05]  /*8b90*/  @!P0 BRA `(.L_x_96) ;  /* 0xfffffffc00f08947 */ /* 0x010fea000383ffff */
[----:B------:R-:W-:Y:S05]  /*8ba0*/  BRA `(.L_x_95) ;  /* 0xffffffcc00ac7947 */ /* 0x000fea000383ffff */
.L_x_105:
[----:B-1----:R1:W2:Y:S02]  /*8bb0*/  SYNCS.PHASECHK.TRANS64.TRYWAIT P0, [R3+URZ+0x40], R0 ;  /* 0x00004000030075a7 */ /* 0x0022a400080011ff */
[----:B--2---:R-:W-:Y:S05]  /*8bc0*/  @!P0 NANOSLEEP.SYNCS 0x989680 ;  /* 0x009896800000895d */ /* 0x004fea0003900000 */
[----:B------:R-:W2:Y:S02]  /*8bd0*/  @!P0 SYNCS.PHASECHK.TRANS64 P0, [R3+URZ+0x40], R0 ;  /* 0x00004000030085a7 */ /* 0x000ea400080010ff */
[----:B--2---:R-:W-:Y:S05]  /*8be0*/  @!P0 BRA `(.L_x_105) ;  /* 0xfffffffc00f08947 */ /* 0x004fea000383ffff */
[----:B------:R-:W-:Y:S05]  /*8bf0*/  BRA `(.L_x_104) ;  /* 0xffffffd400c87947 */ /* 0x000fea000383ffff */
.L_x_113:
[----:B-1----:R1:W2:Y:S02]  /*8c00*/  SYNCS.PHASECHK.TRANS64.TRYWAIT P0, [R92+URZ+0x40], R5 ;  /* 0x000040055c0075a7 */ /* 0x0022a400080011ff */
[----:B--2---:R-:W-:Y:S05]  /*8c10*/  @!P0 NANOSLEEP.SYNCS 0x989680 ;  /* 0x009896800000895d */ /* 0x004fea0003900000 */
[----:B------:R-:W2:Y:S02]  /*8c20*/  @!P0 SYNCS.PHASECHK.TRANS64 P0, [R92+URZ+0x40], R5 ;  /* 0x000040055c0085a7 */ /* 0x000ea400080010ff */
[----:B--2---:R-:W-:Y:S05]  /*8c30*/  @!P0 BRA `(.L_x_113) ;  /* 0xfffffffc00f08947 */ /* 0x004fea000383ffff */
[----:B------:R-:W-:Y:S05]  /*8c40*/  BRA `(.L_x_112) ;  /* 0xffffffe000087947 */ /* 0x000fea000383ffff */
.L_x_121:
[----:B-1----:R1:W2:Y:S02]  /*8c50*/  SYNCS.PHASECHK.TRANS64.TRYWAIT P0, [R92+URZ+0x40], R5 ;  /* 0x000040055c0075a7 */ /* 0x0022a400080011ff */
[----:B--2---:R-:W-:Y:S05]  /*8c60*/  @!P0 NANOSLEEP.SYNCS 0x989680 ;  /* 0x009896800000895d */ /* 0x004fea0003900000 */
[----:B------:R-:W2:Y:S02]  /*8c70*/  @!P0 SYNCS.PHASECHK.TRANS64 P0, [R92+URZ+0x40], R5 ;  /* 0x000040055c0085a7 */ /* 0x000ea400080010ff */
[----:B--2---:R-:W-:Y:S05]  /*8c80*/  @!P0 BRA `(.L_x_121) ;  /* 0xfffffffc00f08947 */ /* 0x004fea000383ffff */
[----:B------:R-:W-:Y:S05]  /*8c90*/  BRA `(.L_x_120) ;  /* 0xffffffe800487947 */ /* 0x000fea000383ffff */
        .weak           $__internal_0_$__cuda_sm10x_tcgen05_guardrail_trap_col_being_dealloced_not_returned_by_alloc
        .type           $__internal_0_$__cuda_sm10x_tcgen05_guardrail_trap_col_being_dealloced_not_returned_by_alloc,@function
        .size           $__internal_0_$__cuda_sm10x_tcgen05_guardrail_trap_col_being_dealloced_not_returned_by_alloc,($__internal_1_$__cuda_sm10x_tcgen05_guardrail_trap_phase_invalid_during_alloc - $__internal_0_$__cuda_sm10x_tcgen05_guardrail_trap_col_being_dealloced_not_returned_by_alloc)
$__internal_0_$__cuda_sm10x_tcgen05_guardrail_trap_col_being_dealloced_not_returned_by_alloc:
[----:B------:R-:W-:Y:S05]  /*8ca0*/  BPT.TRAP 0x1 ;  /* 0x000000040000795c */ /* 0x000fea0000300000 */
[----:B------:R-:W-:-:S04]  /*8cb0*/  HFMA2 R3, -RZ, RZ, 0, 0 ;  /* 0x00000000ff037431 */ /* 0x000fc800000001ff */
[----:B------:R-:W-:Y:S05]  /*8cc0*/  RET.REL.NODEC R2 `(_ZN7cutlass13device_kernelINS_4gemm6kernel13GemmUniversalIN4cute5tupleIJiiiiEEENS1_10collective13CollectiveMmaINS1_35MainloopSm100TmaUmmaWarpSpecializedILi4ELi2ELi4ENS5_IJNS4_1CILi1EEESB_SB_EEEEENS5_IJNSA_ILi128EEENSA_ILi64EEENSA_ILi32EEEEEENS_10tfloat32_tENS5_IJlSB_lEEESI_SJ_NS4_8TiledMMAINS4_8MMA_AtomIJNS4_17SM100_MMA_TF32_SSISI_SI_fLi128ELi64ELNS4_4UMMA5MajorE0ELSO_0ELNSN_7ScaleInE0ELSP_0EEEEEENS4_6LayoutISC_NS5_IJNSA_ILi0EEEST_ST_EEEEENS5_IJNS4_10UnderscoreESW_SW_EEEEENS4_13SM90_TMA_LOADENS4_14ComposedLayoutINS4_7SwizzleILi3ELi4ELi3EEENS4_18smem_ptr_flag_bitsILi32EEENSS_INS5_IJNSA_ILi8EEESG_EEENS5_IJSG_SB_EEEEEEEvNS4_8identityESZ_S19_vS1A_EENS_8epilogue10collective18CollectiveEpilogueINS1C_23Sm100TmaWarpSpecializedILi4ELi2ELi16ELb1ELb0EEEJSH_NS5_IJNSS_ISE_SB_EENSS_INSA_ILi16EEESB_EEEEESI_SJ_SI_SJ_NS1C_6fusion15FusionCallbacksIS1G_NS1L_17LinearCombinationISI_fSI_fLNS_15FloatRoundStyleE2EEESH_S1K_JEEENS4_5SM1004TMEM4LOAD26SM100_TMEM_LOAD_32dp32b16xESZ_NS10_INS11_ILi2ELi4ELi3EEES14_NSS_INS5_IJS15_S1I_EEENS5_IJS1I_SB_EEEEEEENS4_39AutoVectorizingCopyWithAssumedAlignmentILi128EEENS4_14SM90_TMA_STOREES1Z_S21_S21_EEEvvEEEEvNT_6ParamsE) ;  /* 0xffffff7002cc7950 */ /* 0x000fea0003c3ffff */
        .weak           $__internal_1_$__cuda_sm10x_tcgen05_guardrail_trap_phase_invalid_during_alloc
        .type           $__internal_1_$__cuda_sm10x_tcgen05_guardrail_trap_phase_invalid_during_alloc,@function
        .size           $__internal_1_$__cuda_sm10x_tcgen05_guardrail_trap_phase_invalid_during_alloc,($__internal_2_$__cuda_sm10x_tcgen05_guardrail_trap_unallocated_columns_being_dealloced - $__internal_1_$__cuda_sm10x_tcgen05_guardrail_trap_phase_invalid_during_alloc)
$__internal_1_$__cuda_sm10x_tcgen05_guardrail_trap_phase_invalid_during_alloc:
[----:B------:R-:W-:Y:S05]  /*8cd0*/  BPT.TRAP 0x1 ;  /* 0x000000040000795c */ /* 0x000fea0000300000 */
[----:B------:R-:W-:-:S04]  /*8ce0*/  MOV R3, 0x0 ;  /* 0x0000000000037802 */ /* 0x000fc80000000f00 */
[----:B------:R-:W-:Y:S05]  /*8cf0*/  RET.REL.NODEC R2 `(_ZN7cutlass13device_kernelINS_4gemm6kernel13GemmUniversalIN4cute5tupleIJiiiiEEENS1_10collective13CollectiveMmaINS1_35MainloopSm100TmaUmmaWarpSpecializedILi4ELi2ELi4ENS5_IJNS4_1CILi1EEESB_SB_EEEEENS5_IJNSA_ILi128EEENSA_ILi64EEENSA_ILi32EEEEEENS_10tfloat32_tENS5_IJlSB_lEEESI_SJ_NS4_8TiledMMAINS4_8MMA_AtomIJNS4_17SM100_MMA_TF32_SSISI_SI_fLi128ELi64ELNS4_4UMMA5MajorE0ELSO_0ELNSN_7ScaleInE0ELSP_0EEEEEENS4_6LayoutISC_NS5_IJNSA_ILi0EEEST_ST_EEEEENS5_IJNS4_10UnderscoreESW_SW_EEEEENS4_13SM90_TMA_LOADENS4_14ComposedLayoutINS4_7SwizzleILi3ELi4ELi3EEENS4_18smem_ptr_flag_bitsILi32EEENSS_INS5_IJNSA_ILi8EEESG_EEENS5_IJSG_SB_EEEEEEEvNS4_8identityESZ_S19_vS1A_EENS_8epilogue10collective18CollectiveEpilogueINS1C_23Sm100TmaWarpSpecializedILi4ELi2ELi16ELb1ELb0EEEJSH_NS5_IJNSS_ISE_SB_EENSS_INSA_ILi16EEESB_EEEEESI_SJ_SI_SJ_NS1C_6fusion15FusionCallbacksIS1G_NS1L_17LinearCombinationISI_fSI_fLNS_15FloatRoundStyleE2EEESH_S1K_JEEENS4_5SM1004TMEM4LOAD26SM100_TMEM_LOAD_32dp32b16xESZ_NS10_INS11_ILi2ELi4ELi3EEES14_NSS_INS5_IJS15_S1I_EEENS5_IJS1I_SB_EEEEEEENS4_39AutoVectorizingCopyWithAssumedAlignmentILi128EEENS4_14SM90_TMA_STOREES1Z_S21_S21_EEEvvEEEEvNT_6ParamsE) ;  /* 0xffffff7002c07950 */ /* 0x000fea0003c3ffff */
        .weak           $__internal_2_$__cuda_sm10x_tcgen05_guardrail_trap_unallocated_columns_being_dealloced
        .type           $__internal_2_$__cuda_sm10x_tcgen05_guardrail_trap_unallocated_columns_being_dealloced,@function
        .size           $__internal_2_$__cuda_sm10x_tcgen05_guardrail_trap_unallocated_columns_being_dealloced,(.L_x_176 - $__internal_2_$__cuda_sm10x_tcgen05_guardrail_trap_unallocated_columns_being_dealloced)
$__internal_2_$__cuda_sm10x_tcgen05_guardrail_trap_unallocated_columns_being_dealloced:
[----:B------:R-:W-:Y:S05]  /*8d00*/  BPT.TRAP 0x1 ;  /* 0x000000040000795c */ /* 0x000fea0000300000 */
[----:B------:R-:W-:-:S04]  /*8d10*/  HFMA2 R3, -RZ, RZ, 0, 0 ;  /* 0x00000000ff037431 */ /* 0x000fc800000001ff */
[----:B------:R-:W-:Y:S05]  /*8d20*/  RET.REL.NODEC R2 `(_ZN7cutlass13device_kernelINS_4gemm6kernel13GemmUniversalIN4cute5tupleIJiiiiEEENS1_10collective13CollectiveMmaINS1_35MainloopSm100TmaUmmaWarpSpecializedILi4ELi2ELi4ENS5_IJNS4_1CILi1EEESB_SB_EEEEENS5_IJNSA_ILi128EEENSA_ILi64EEENSA_ILi32EEEEEENS_10tfloat32_tENS5_IJlSB_lEEESI_SJ_NS4_8TiledMMAINS4_8MMA_AtomIJNS4_17SM100_MMA_TF32_SSISI_SI_fLi128ELi64ELNS4_4UMMA5MajorE0ELSO_0ELNSN_7ScaleInE0ELSP_0EEEEEENS4_6LayoutISC_NS5_IJNSA_ILi0EEEST_ST_EEEEENS5_IJNS4_10UnderscoreESW_SW_EEEEENS4_13SM90_TMA_LOADENS4_14ComposedLayoutINS4_7SwizzleILi3ELi4ELi3EEENS4_18smem_ptr_flag_bitsILi32EEENSS_INS5_IJNSA_ILi8EEESG_EEENS5_IJSG_SB_EEEEEEEvNS4_8identityESZ_S19_vS1A_EENS_8epilogue10collective18CollectiveEpilogueINS1C_23Sm100TmaWarpSpecializedILi4ELi2ELi16ELb1ELb0EEEJSH_NS5_IJNSS_ISE_SB_EENSS_INSA_ILi16EEESB_EEEEESI_SJ_SI_SJ_NS1C_6fusion15FusionCallbacksIS1G_NS1L_17LinearCombinationISI_fSI_fLNS_15FloatRoundStyleE2EEESH_S1K_JEEENS4_5SM1004TMEM4LOAD26SM100_TMEM_LOAD_32dp32b16xESZ_NS10_INS11_ILi2ELi4ELi3EEES14_NSS_INS5_IJS15_S1I_EEENS5_IJS1I_SB_EEEEEEENS4_39AutoVectorizingCopyWithAssumedAlignmentILi128EEENS4_14SM90_TMA_STOREES1Z_S21_S21_EEEvvEEEEvNT_6ParamsE) ;  /* 0xffffff7002b47950 */ /* 0x000fea0003c3ffff */
.L_x_175:
[----:B------:R-:W-:-:S00]  /*8d30*/  BRA `(.L_x_175) ;  /* 0xfffffffc00fc7947 */ /* 0x000fc0000383ffff */
[----:B------:R-:W-:-:S00]  /*8d40*/  NOP ;  /* 0x0000000000007918 */ /* 0x000fc00000000000 */
        /* <DEDUP_REMOVED lines=11> */
.L_x_176:


//--------------------- .nv.global.init           --------------------------
	.section	.nv.global.init,"aw",@progbits
.nv.global.init:
	.type		$str$27,@object
	.size		$str$27,($str$28 - $str$27)
$str$27:
        /*0000*/ 	.byte	0x28, 0x61, 0x64, 0x64, 0x72, 0x65, 0x73, 0x73, 0x20, 0x26, 0x20, 0x6d, 0x61, 0x73, 0x6b, 0x29
        /*0010*/ 	.byte	0x20, 0x3d, 0x3d, 0x20, 0x30, 0x00
	.type		$str$28,@object
	.size		$str$28,($str$26 - $str$28)
$str$28:
        /*0016*/ 	.byte	0x2f, 0x74, 0x6d, 0x70, 0x2f, 0x63, 0x75, 0x74, 0x6c, 0x61, 0x73, 0x73, 0x5f, 0x73, 0x77, 0x65
        /*0026*/ 	.byte	0x65, 0x70, 0x5f, 0x73, 0x72, 0x63, 0x2f, 0x69, 0x6e, 0x63, 0x6c, 0x75, 0x64, 0x65, 0x2f, 0x63
        /*0036*/ 	.byte	0x75, 0x74, 0x65, 0x2f, 0x70, 0x6f, 0x69, 0x6e, 0x74, 0x65, 0x72, 0x5f, 0x66, 0x6c, 0x61, 0x67
        /*0046*/ 	.byte	0x67, 0x65, 0x64, 0x2e, 0x68, 0x70, 0x70, 0x00
	.type		$str$26,@object
	.size		$str$26,($str$25 - $str$26)
$str$26:
        /*004e*/ 	.byte	0x2f, 0x74, 0x6d, 0x70, 0x2f, 0x63, 0x75, 0x74, 0x6c, 0x61, 0x73, 0x73, 0x5f, 0x73, 0x77, 0x65
        /*005e*/ 	.byte	0x65, 0x70, 0x5f, 0x73, 0x72, 0x63, 0x2f, 0x69, 0x6e, 0x63, 0x6c, 0x75, 0x64, 0x65, 0x2f, 0x63
        /*006e*/ 	.byte	0x75, 0x74, 0x65, 0x2f, 0x61, 0x74, 0x6f, 0x6d, 0x2f, 0x63, 0x6f, 0x70, 0x79, 0x5f, 0x74, 0x72
        /*007e*/ 	.byte	0x61, 0x69, 0x74, 0x73, 0x5f, 0x73, 0x6d, 0x31, 0x30, 0x30, 0x2e, 0x68, 0x70, 0x70, 0x00
	.type		$str$25,@object
	.size		$str$25,(__unnamed_1 - $str$25)
$str$25:
        /*008d*/ 	.byte	0x28, 0x28, 0x75, 0x69, 0x6e, 0x74, 0x33, 0x32, 0x5f, 0x74, 0x28, 0x74, 0x68, 0x72, 0x65, 0x61
        /*009d*/ 	.byte	0x64, 0x49, 0x64, 0x78, 0x2e, 0x78, 0x29, 0x20, 0x2f, 0x20, 0x33, 0x32, 0x29, 0x20, 0x25, 0x20
        /*00ad*/ 	.byte	0x34, 0x29, 0x20, 0x3d, 0x3d, 0x20, 0x28, 0x28, 0x28, 0x74, 0x6d, 0x65, 0x6d, 0x5f, 0x61, 0x64
        /*00bd*/ 	.byte	0x64, 0x72, 0x20, 0x3e, 0x3e, 0x20, 0x31, 0x36, 0x29, 0x20, 0x2f, 0x20, 0x33, 0x32, 0x29, 0x20
        /*00cd*/ 	.byte	0x25, 0x20, 0x34, 0x29, 0x00
	.type		__unnamed_1,@object
	.size		__unnamed_1,(__unnamed_2 - __unnamed_1)
__unnamed_1:
        /*00d2*/ 	.byte	0x61, 0x75, 0x74, 0x6f, 0x20, 0x63, 0x75, 0x74, 0x65, 0x3a, 0x3a, 0x61, 0x73, 0x5f, 0x70, 0x6f
        /* <DEDUP_REMOVED lines=24> */
        /*0262*/ 	.byte	0x32, 0x30, 0x34, 0x38, 0x3e, 0x3e, 0x3e, 0x3e, 0x5d, 0x00
	.type		__unnamed_2,@object
	.size		__unnamed_2,(.L_2 - __unnamed_2)
__unnamed_2:
        /* <DEDUP_REMOVED lines=42> */
        /*050c*/ 	.byte	0x3e, 0x5d, 0x00
.L_2:


//--------------------- .nv.shared._ZN7cutlass13device_kernelINS_4gemm6kernel13GemmUniversalIN4cute5tupleIJiiiiEEENS1_10collective13CollectiveMmaINS1_35MainloopSm100TmaUmmaWarpSpecializedILi4ELi2ELi4ENS5_IJNS4_1CILi1EEESB_SB_EEEEENS5_IJNSA_ILi128EEENSA_ILi64EEENSA_ILi32EEEEEENS_10tfloat32_tENS5_IJlSB_lEEESI_SJ_NS4_8TiledMMAINS4_8MMA_AtomIJNS4_17SM100_MMA_TF32_SSISI_SI_fLi128ELi64ELNS4_4UMMA5MajorE0ELSO_0ELNSN_7ScaleInE0ELSP_0EEEEEENS4_6LayoutISC_NS5_IJNSA_ILi0EEEST_ST_EEEEENS5_IJNS4_10UnderscoreESW_SW_EEEEENS4_13SM90_TMA_LOADENS4_14ComposedLayoutINS4_7SwizzleILi3ELi4ELi3EEENS4_18smem_ptr_flag_bitsILi32EEENSS_INS5_IJNSA_ILi8EEESG_EEENS5_IJSG_SB_EEEEEEEvNS4_8identityESZ_S19_vS1A_EENS_8epilogue10collective18CollectiveEpilogueINS1C_23Sm100TmaWarpSpecializedILi4ELi2ELi16ELb1ELb0EEEJSH_NS5_IJNSS_ISE_SB_EENSS_INSA_ILi16EEESB_EEEEESI_SJ_SI_SJ_NS1C_6fusion15FusionCallbacksIS1G_NS1L_17LinearCombinationISI_fSI_fLNS_15FloatRoundStyleE2EEESH_S1K_JEEENS4_5SM1004TMEM4LOAD26SM100_TMEM_LOAD_32dp32b16xESZ_NS10_INS11_ILi2ELi4ELi3EEES14_NSS_INS5_IJS15_S1I_EEENS5_IJS1I_SB_EEEEEEENS4_39AutoVectorizingCopyWithAssumedAlignmentILi128EEENS4_14SM90_TMA_STOREES1Z_S21_S21_EEEvvEEEEvNT_6ParamsE --------------------------
	.section	.nv.shared._ZN7cutlass13device_kernelINS_4gemm6kernel13GemmUniversalIN4cute5tupleIJiiiiEEENS1_10collective13CollectiveMmaINS1_35MainloopSm100TmaUmmaWarpSpecializedILi4ELi2ELi4ENS5_IJNS4_1CILi1EEESB_SB_EEEEENS5_IJNSA_ILi128EEENSA_ILi64EEENSA_ILi32EEEEEENS_10tfloat32_tENS5_IJlSB_lEEESI_SJ_NS4_8TiledMMAINS4_8MMA_AtomIJNS4_17SM100_MMA_TF32_SSISI_SI_fLi128ELi64ELNS4_4UMMA5MajorE0ELSO_0ELNSN_7ScaleInE0ELSP_0EEEEEENS4_6LayoutISC_NS5_IJNSA_ILi0EEEST_ST_EEEEENS5_IJNS4_10UnderscoreESW_SW_EEEEENS4_13SM90_TMA_LOADENS4_14ComposedLayoutINS4_7SwizzleILi3ELi4ELi3EEENS4_18smem_ptr_flag_bitsILi32EEENSS_INS5_IJNSA_ILi8EEESG_EEENS5_IJSG_SB_EEEEEEEvNS4_8identityESZ_S19_vS1A_EENS_8epilogue10collective18CollectiveEpilogueINS1C_23Sm100TmaWarpSpecializedILi4ELi2ELi16ELb1ELb0EEEJSH_NS5_IJNSS_ISE_SB_EENSS_INSA_ILi16EEESB_EEEEESI_SJ_SI_SJ_NS1C_6fusion15FusionCallbacksIS1G_NS1L_17LinearCombinationISI_fSI_fLNS_15FloatRoundStyleE2EEESH_S1K_JEEENS4_5SM1004TMEM4LOAD26SM100_TMEM_LOAD_32dp32b16xESZ_NS10_INS11_ILi2ELi4ELi3EEES14_NSS_INS5_IJS15_S1I_EEENS5_IJS1I_SB_EEEEEEENS4_39AutoVectorizingCopyWithAssumedAlignmentILi128EEENS4_14SM90_TMA_STOREES1Z_S21_S21_EEEvvEEEEvNT_6ParamsE,"aw",@nobits
	.sectionflags	@""
	.align	16
	.zero		1024


//--------------------- .nv.shared.reserved.0     --------------------------
	.section	.nv.shared.reserved.0,"aw",@nobits
	.weak		__nv_reservedSMEM_offset_0_alias
	.size		__nv_reservedSMEM_offset_0_alias, 0, 64
	.other		__nv_reservedSMEM_offset_0_alias,@"STO_CUDA_RESERVED_SHARED STV_DEFAULT"
__nv_reservedSMEM_offset_0_alias:
	.zero		0
.nv.shared.reserved.0:
	.zero		64
	.weak		__nv_reservedSMEM_tcgen05_partition
	.type		__nv_reservedSMEM_tcgen05_partition,@object
	.size		__nv_reservedSMEM_tcgen05_partition,(.L_0 - __nv_reservedSMEM_tcgen05_partition)
__nv_reservedSMEM_tcgen05_partition:
	.zero		32
.L_0:


//--------------------- .nv.global                --------------------------
	.section	.nv.global,"aw",@nobits
.nv.global:
	.type		_ZN39_INTERNAL_0c0c85fc_4_k_cu_a52b7023_98394cute1_E,@object
	.size		_ZN39_INTERNAL_0c0c85fc_4_k_cu_a52b7023_98394cute1_E,(_ZN39_INTERNAL_0c0c85fc_4_k_cu_a52b7023_98394cuda3std3__45__cpo6cbeginE - _ZN39_INTERNAL_0c0c85fc_4_k_cu_a52b7023_98394cute1_E)
_ZN39_INTERNAL_0c0c85fc_4_k_cu_a52b7023_98394cute1_E:
	.zero		1
	.type		_ZN39_INTERNAL_0c0c85fc_4_k_cu_a52b7023_98394cuda3std3__45__cpo6cbeginE,@object
	.size		_ZN39_INTERNAL_0c0c85fc_4_k_cu_a52b7023_98394cuda3std3__45__cpo6cbeginE,(_ZN39_INTERNAL_0c0c85fc_4_k_cu_a52b7023_98394cuda3std3__48in_placeE - _ZN39_INTERNAL_0c0c85fc_4_k_cu_a52b7023_98394cuda3std3__45__cpo6cbeginE)
_ZN39_INTERNAL_0c0c85fc_4_k_cu_a52b7023_98394cuda3std3__45__cpo6cbeginE:
	.zero		1
	.type		_ZN39_INTERNAL_0c0c85fc_4_k_cu_a52b7023_98394cuda3std3__48in_placeE,@object
	.size		_ZN39_INTERNAL_0c0c85fc_4_k_cu_a52b7023_98394cuda3std3__48in_placeE,(_ZN39_INTERNAL_0c0c85fc_4_k_cu_a52b7023_98394cuda3std6ranges3__45__cpo9iter_moveE - _ZN39_INTERNAL_0c0c85fc_4_k_cu_a52b7023_98394cuda3std3__48in_placeE)
_ZN39_INTERNAL_0c0c85fc_4_k_cu_a52b7023_98394cuda3std3__48in_placeE:
	.zero		1
	.type		_ZN39_INTERNAL_0c0c85fc_4_k_cu_a52b7023_98394cuda3std6ranges3__45__cpo9iter_moveE,@object
	.size		_ZN39_INTERNAL_0c0c85fc_4_k_cu_a52b7023_98394cuda3std6ranges3__45__cpo9iter_moveE,(_ZN39_INTERNAL_0c0c85fc_4_k_cu_a52b7023_98394cuda3std3__45__cpo5beginE - _ZN39_INTERNAL_0c0c85fc_4_k_cu_a52b7023_98394cuda3std6ranges3__45__cpo9iter_moveE)
_ZN39_INTERNAL_0c0c85fc_4_k_cu_a52b7023_98394cuda3std6ranges3__45__cpo9iter_moveE:
	.zero		1
	.type		_ZN39_INTERNAL_0c0c85fc_4_k_cu_a52b7023_98394cuda3std3__45__cpo5beginE,@object
	.size		_ZN39_INTERNAL_0c0c85fc_4_k_cu_a52b7023_98394cuda3std3__45__cpo5beginE,(_ZN39_INTERNAL_0c0c85fc_4_k_cu_a52b7023_98394cuda3std3__441_GLOBAL__N__0c0c85fc_4_k_cu_a52b7023_98396ignoreE - _ZN39_INTERNAL_0c0c85fc_4_k_cu_a52b7023_98394cuda3std3__45__cpo5beginE)
_ZN39_INTERNAL_0c0c85fc_4_k_cu_a52b7023_98394cuda3std3__45__cpo5beginE:
	.zero		1
	.type		_ZN39_INTERNAL_0c0c85fc_4_k_cu_a52b7023_98394cuda3std3__441_GLOBAL__N__0c0c85fc_4_k_cu_a52b7023_98396ignoreE,@object
	.size		_ZN39_INTERNAL_0c0c85fc_4_k_cu_a52b7023_98394cuda3std3__441_GLOBAL__N__0c0c85fc_4_k_cu_a52b7023_98396ignoreE,(_ZN39_INTERNAL_0c0c85fc_4_k_cu_a52b7023_98394cute7productE - _ZN39_INTERNAL_0c0c85fc_4_k_cu_a52b7023_98394cuda3std3__441_GLOBAL__N__0c0c85fc_4_k_cu_a52b7023_98396ignoreE)
_ZN39_INTERNAL_0c0c85fc_4_k_cu_a52b7023_98394cuda3std3__441_GLOBAL__N__0c0c85fc_4_k_cu_a52b7023_98396ignoreE:
	.zero		1
	.type		_ZN39_INTERNAL_0c0c85fc_4_k_cu_a52b7023_98394cute7productE,@object
	.size		_ZN39_INTERNAL_0c0c85fc_4_k_cu_a52b7023_98394cute7productE,(_ZN39_INTERNAL_0c0c85fc_4_k_cu_a52b7023_98394cuda3std3__45__cpo3endE - _ZN39_INTERNAL_0c0c85fc_4_k_cu_a52b7023_98394cute7productE)
_ZN39_INTERNAL_0c0c85fc_4_k_cu_a52b7023_98394cute7productE:
	.zero		1
	.type		_ZN39_INTERNAL_0c0c85fc_4_k_cu_a52b7023_98394cuda3std3__45__cpo3endE,@object
	.size		_ZN39_INTERNAL_0c0c85fc_4_k_cu_a52b7023_98394cuda3std3__45__cpo3endE,(_ZN39_INTERNAL_0c0c85fc_4_k_cu_a52b7023_98394cuda3std3__419piecewise_constructE - _ZN39_INTERNAL_0c0c85fc_4_k_cu_a52b7023_98394cuda3std3__45__cpo3endE)
_ZN39_INTERNAL_0c0c85fc_4_k_cu_a52b7023_98394cuda3std3__45__cpo3endE:
	.zero		1
	.type		_ZN39_INTERNAL_0c0c85fc_4_k_cu_a52b7023_98394cuda3std3__419piecewise_constructE,@object
	.size		_ZN39_INTERNAL_0c0c85fc_4_k_cu_a52b7023_98394cuda3std3__419piecewise_constructE,(_ZN39_INTERNAL_0c0c85fc_4_k_cu_a52b7023_98394cuda3std3__45__cpo4cendE - _ZN39_INTERNAL_0c0c85fc_4_k_cu_a52b7023_98394cuda3std3__419piecewise_constructE)
_ZN39_INTERNAL_0c0c85fc_4_k_cu_a52b7023_98394cuda3std3__419piecewise_constructE:
	.zero		1
	.type		_ZN39_INTERNAL_0c0c85fc_4_k_cu_a52b7023_98394cuda3std3__45__cpo4cendE,@object
	.size		_ZN39_INTERNAL_0c0c85fc_4_k_cu_a52b7023_98394cuda3std3__45__cpo4cendE,(_ZN39_INTERNAL_0c0c85fc_4_k_cu_a52b7023_98394cuda3std6ranges3__45__cpo4swapE - _ZN39_INTERNAL_0c0c85fc_4_k_cu_a52b7023_98394cuda3std3__45__cpo4cendE)
_ZN39_INTERNAL_0c0c85fc_4_k_cu_a52b7023_98394cuda3std3__45__cpo4cendE:
	.zero		1
	.type		_ZN39_INTERNAL_0c0c85fc_4_k_cu_a52b7023_98394cuda3std6ranges3__45__cpo4swapE,@object
	.size		_ZN39_INTERNAL_0c0c85fc_4_k_cu_a52b7023_98394cuda3std6ranges3__45__cpo4swapE,(.L_10 - _ZN39_INTERNAL_0c0c85fc_4_k_cu_a52b7023_98394cuda3std6ranges3__45__cpo4swapE)
_ZN39_INTERNAL_0c0c85fc_4_k_cu_a52b7023_98394cuda3std6ranges3__45__cpo4swapE:
	.zero		1
.L_10:


//--------------------- .nv.constant0._ZN7cutlass13device_kernelINS_4gemm6kernel13GemmUniversalIN4cute5tupleIJiiiiEEENS1_10collective13CollectiveMmaINS1_35MainloopSm100TmaUmmaWarpSpecializedILi4ELi2ELi4ENS5_IJNS4_1CILi1EEESB_SB_EEEEENS5_IJNSA_ILi128EEENSA_ILi64EEENSA_ILi32EEEEEENS_10tfloat32_tENS5_IJlSB_lEEESI_SJ_NS4_8TiledMMAINS4_8MMA_AtomIJNS4_17SM100_MMA_TF32_SSISI_SI_fLi128ELi64ELNS4_4UMMA5MajorE0ELSO_0ELNSN_7ScaleInE0ELSP_0EEEEEENS4_6LayoutISC_NS5_IJNSA_ILi0EEEST_ST_EEEEENS5_IJNS4_10UnderscoreESW_SW_EEEEENS4_13SM90_TMA_LOADENS4_14ComposedLayoutINS4_7SwizzleILi3ELi4ELi3EEENS4_18smem_ptr_flag_bitsILi32EEENSS_INS5_IJNSA_ILi8EEESG_EEENS5_IJSG_SB_EEEEEEEvNS4_8identityESZ_S19_vS1A_EENS_8epilogue10collective18CollectiveEpilogueINS1C_23Sm100TmaWarpSpecializedILi4ELi2ELi16ELb1ELb0EEEJSH_NS5_IJNSS_ISE_SB_EENSS_INSA_ILi16EEESB_EEEEESI_SJ_SI_SJ_NS1C_6fusion15FusionCallbacksIS1G_NS1L_17LinearCombinationISI_fSI_fLNS_15FloatRoundStyleE2EEESH_S1K_JEEENS4_5SM1004TMEM4LOAD26SM100_TMEM_LOAD_32dp32b16xESZ_NS10_INS11_ILi2ELi4ELi3EEES14_NSS_INS5_IJS15_S1I_EEENS5_IJS1I_SB_EEEEEEENS4_39AutoVectorizingCopyWithAssumedAlignmentILi128EEENS4_14SM90_TMA_STOREES1Z_S21_S21_EEEvvEEEEvNT_6ParamsE --------------------------
	.section	.nv.constant0._ZN7cutlass13device_kernelINS_4gemm6kernel13GemmUniversalIN4cute5tupleIJiiiiEEENS1_10collective13CollectiveMmaINS1_35MainloopSm100TmaUmmaWarpSpecializedILi4ELi2ELi4ENS5_IJNS4_1CILi1EEESB_SB_EEEEENS5_IJNSA_ILi128EEENSA_ILi64EEENSA_ILi32EEEEEENS_10tfloat32_tENS5_IJlSB_lEEESI_SJ_NS4_8TiledMMAINS4_8MMA_AtomIJNS4_17SM100_MMA_TF32_SSISI_SI_fLi128ELi64ELNS4_4UMMA5MajorE0ELSO_0ELNSN_7ScaleInE0ELSP_0EEEEEENS4_6LayoutISC_NS5_IJNSA_ILi0EEEST_ST_EEEEENS5_IJNS4_10UnderscoreESW_SW_EEEEENS4_13SM90_TMA_LOADENS4_14ComposedLayoutINS4_7SwizzleILi3ELi4ELi3EEENS4_18smem_ptr_flag_bitsILi32EEENSS_INS5_IJNSA_ILi8EEESG_EEENS5_IJSG_SB_EEEEEEEvNS4_8identityESZ_S19_vS1A_EENS_8epilogue10collective18CollectiveEpilogueINS1C_23Sm100TmaWarpSpecializedILi4ELi2ELi16ELb1ELb0EEEJSH_NS5_IJNSS_ISE_SB_EENSS_INSA_ILi16EEESB_EEEEESI_SJ_SI_SJ_NS1C_6fusion15FusionCallbacksIS1G_NS1L_17LinearCombinationISI_fSI_fLNS_15FloatRoundStyleE2EEESH_S1K_JEEENS4_5SM1004TMEM4LOAD26SM100_TMEM_LOAD_32dp32b16xESZ_NS10_INS11_ILi2ELi4ELi3EEES14_NSS_INS5_IJS15_S1I_EEENS5_IJS1I_SB_EEEEEEENS4_39AutoVectorizingCopyWithAssumedAlignmentILi128EEENS4_14SM90_TMA_STOREES1Z_S21_S21_EEEvvEEEEvNT_6ParamsE,"a",@progbits
	.sectionflags	@""
	.align	4
.nv.constant0._ZN7cutlass13device_kernelINS_4gemm6kernel13GemmUniversalIN4cute5tupleIJiiiiEEENS1_10collective13CollectiveMmaINS1_35MainloopSm100TmaUmmaWarpSpecializedILi4ELi2ELi4ENS5_IJNS4_1CILi1EEESB_SB_EEEEENS5_IJNSA_ILi128EEENSA_ILi64EEENSA_ILi32EEEEEENS_10tfloat32_tENS5_IJlSB_lEEESI_SJ_NS4_8TiledMMAINS4_8MMA_AtomIJNS4_17SM100_MMA_TF32_SSISI_SI_fLi128ELi64ELNS4_4UMMA5MajorE0ELSO_0ELNSN_7ScaleInE0ELSP_0EEEEEENS4_6LayoutISC_NS5_IJNSA_ILi0EEEST_ST_EEEEENS5_IJNS4_10UnderscoreESW_SW_EEEEENS4_13SM90_TMA_LOADENS4_14ComposedLayoutINS4_7SwizzleILi3ELi4ELi3EEENS4_18smem_ptr_flag_bitsILi32EEENSS_INS5_IJNSA_ILi8EEESG_EEENS5_IJSG_SB_EEEEEEEvNS4_8identityESZ_S19_vS1A_EENS_8epilogue10collective18CollectiveEpilogueINS1C_23Sm100TmaWarpSpecializedILi4ELi2ELi16ELb1ELb0EEEJSH_NS5_IJNSS_ISE_SB_EENSS_INSA_ILi16EEESB_EEEEESI_SJ_SI_SJ_NS1C_6fusion15FusionCallbacksIS1G_NS1L_17LinearCombinationISI_fSI_fLNS_15FloatRoundStyleE2EEESH_S1K_JEEENS4_5SM1004TMEM4LOAD26SM100_TMEM_LOAD_32dp32b16xESZ_NS10_INS11_ILi2ELi4ELi3EEES14_NSS_INS5_IJS15_S1I_EEENS5_IJS1I_SB_EEEEEEENS4_39AutoVectorizingCopyWithAssumedAlignmentILi128EEENS4_14SM90_TMA_STOREES1Z_S21_S21_EEEvvEEEEvNT_6ParamsE:
	.zero		2944


//--------------------- SYMBOLS --------------------------

	.type		.nv.reservedSmem.offset0,@object
	.size		.nv.reservedSmem.offset0,0x4
	.type		.nv.reservedSmem.cap,@object
	.size		.nv.reservedSmem.cap,0x4
	.type		__assertfail,@function
